	.target	sm_90a

	.elftype	@"ET_EXEC"


//--------------------- .note.nv.tkinfo           --------------------------
	.section	.note.nv.tkinfo,"",@"SHT_NOTE"
	.sectionflags	@"SHF_NOTE_NV_TKINFO"
	.tkinfo
        /*0018*/ 	.word	0x00000002
        /*0030*/ 	.string	""
        /*0030*/ 	.string	"ptxas"
        /*0030*/ 	.string	"Cuda compilation tools, release 13.0, V13.0.88"
        /*0030*/ 	.string	"Build cuda_13.0.r13.0/compiler.36424714_0"
        /*0030*/ 	.string	"-arch sm_90a -m 64 "



//--------------------- .note.nv.cuinfo           --------------------------
	.section	.note.nv.cuinfo,"",@"SHT_NOTE"
	.sectionflags	@"SHF_NOTE_NV_CUINFO"
        /*0018*/ 	.short	0x0002
        /*001a*/ 	.short	0x005a
        /*001c*/ 	.short	0x0082
	.zero		2


//--------------------- .nv.info                  --------------------------
	.section	.nv.info,"",@"SHT_CUDA_INFO"
	.align	4


	//----- nvinfo : EIATTR_REGCOUNT
	.align		4
        /*0000*/ 	.byte	0x04, 0x2f
        /*0002*/ 	.short	(.L_46 - .L_45)
	.align		4
.L_45:
        /*0004*/ 	.word	index@(_Z11gemm_deviceIN4cute5tupleIJiiiEEENS1_IJNS0_1CILi128EEES4_NS3_ILi64EEEEEEN7cutlass6half_tENS1_IJiNS3_ILi1EEEEEENS0_14ComposedLayoutINS0_7SwizzleILi3ELi3ELi3EEENS3_ILi0EEENS0_6LayoutINS1_IJNS1_IJNS3_ILi8EEENS3_ILi16EEEEEENS1_IJNS1_IJSG_SG_EEES9_EEENS1_IJS9_NS3_ILi3EEEEEEEEENS1_IJNS1_IJSG_NS3_ILi512EEEEEENS1_IJNS1_IJS9_S5_EEESE_EEENS1_IJSE_NS3_ILi8192EEEEEEEEEEEEENS0_9TiledCopyINS0_9Copy_AtomIJNS0_25SM80_CP_ASYNC_CACHEALWAYSINS7_9uint128_tES10_EES8_EEENSF_INS1_IJSI_SG_EEENS1_IJNS1_IJS4_S9_EEESH_EEEEENS1_IJSH_S5_EEEEENSY_IJNS0_17SM75_U32x4_LDSM_NES8_EEES8_SA_SW_S18_S1A_S8_NS1_IJS9_iEEENSF_INS1_IJS4_S4_EEENS1_IJS9_S4_EEEEENS0_8TiledMMAINS0_8MMA_AtomIJNS0_28SM80_16x8x16_F16F16F16F16_TNEEEENSF_INS1_IJNS3_ILi2EEES1J_S9_EEENS1_IJS9_S1J_SE_EEEEENS1_IJNS3_ILi32EEES1N_SH_EEEEES8_S8_EvT_T0_PKT1_T2_T3_T4_T5_PKT6_T7_T8_T9_T10_PT11_T12_T13_T14_T15_T16_)
        /*0008*/ 	.word	0x000000a8


	//----- nvinfo : EIATTR_FRAME_SIZE
	.align		4
.L_46:
        /*000c*/ 	.byte	0x04, 0x11
        /*000e*/ 	.short	(.L_48 - .L_47)
	.align		4
.L_47:
        /*0010*/ 	.word	index@(_Z11gemm_deviceIN4cute5tupleIJiiiEEENS1_IJNS0_1CILi128EEES4_NS3_ILi64EEEEEEN7cutlass6half_tENS1_IJiNS3_ILi1EEEEEENS0_14ComposedLayoutINS0_7SwizzleILi3ELi3ELi3EEENS3_ILi0EEENS0_6LayoutINS1_IJNS1_IJNS3_ILi8EEENS3_ILi16EEEEEENS1_IJNS1_IJSG_SG_EEES9_EEENS1_IJS9_NS3_ILi3EEEEEEEEENS1_IJNS1_IJSG_NS3_ILi512EEEEEENS1_IJNS1_IJS9_S5_EEESE_EEENS1_IJSE_NS3_ILi8192EEEEEEEEEEEEENS0_9TiledCopyINS0_9Copy_AtomIJNS0_25SM80_CP_ASYNC_CACHEALWAYSINS7_9uint128_tES10_EES8_EEENSF_INS1_IJSI_SG_EEENS1_IJNS1_IJS4_S9_EEESH_EEEEENS1_IJSH_S5_EEEEENSY_IJNS0_17SM75_U32x4_LDSM_NES8_EEES8_SA_SW_S18_S1A_S8_NS1_IJS9_iEEENSF_INS1_IJS4_S4_EEENS1_IJS9_S4_EEEEENS0_8TiledMMAINS0_8MMA_AtomIJNS0_28SM80_16x8x16_F16F16F16F16_TNEEEENSF_INS1_IJNS3_ILi2EEES1J_S9_EEENS1_IJS9_S1J_SE_EEEEENS1_IJNS3_ILi32EEES1N_SH_EEEEES8_S8_EvT_T0_PKT1_T2_T3_T4_T5_PKT6_T7_T8_T9_T10_PT11_T12_T13_T14_T15_T16_)
        /*0014*/ 	.word	0x00000000


	//----- nvinfo : EIATTR_REGCOUNT
	.align		4
.L_48:
        /*0018*/ 	.byte	0x04, 0x2f
        /*001a*/ 	.short	(.L_50 - .L_49)
	.align		4
.L_49:
        /*001c*/ 	.word	index@(_ZN3cub17CUB_300001_SM_9006detail11EmptyKernelIvEEvv)
        /*0020*/ 	.word	0x00000004


	//----- nvinfo : EIATTR_FRAME_SIZE
	.align		4
.L_50:
        /*0024*/ 	.byte	0x04, 0x11
        /*0026*/ 	.short	(.L_52 - .L_51)
	.align		4
.L_51:
        /*0028*/ 	.word	index@(_ZN3cub17CUB_300001_SM_9006detail11EmptyKernelIvEEvv)
        /*002c*/ 	.word	0x00000000


	//----- nvinfo : EIATTR_MIN_STACK_SIZE
	.align		4
.L_52:
        /*0030*/ 	.byte	0x04, 0x12
        /*0032*/ 	.short	(.L_54 - .L_53)
	.align		4
.L_53:
        /*0034*/ 	.word	index@(_Z11gemm_deviceIN4cute5tupleIJiiiEEENS1_IJNS0_1CILi128EEES4_NS3_ILi64EEEEEEN7cutlass6half_tENS1_IJiNS3_ILi1EEEEEENS0_14ComposedLayoutINS0_7SwizzleILi3ELi3ELi3EEENS3_ILi0EEENS0_6LayoutINS1_IJNS1_IJNS3_ILi8EEENS3_ILi16EEEEEENS1_IJNS1_IJSG_SG_EEES9_EEENS1_IJS9_NS3_ILi3EEEEEEEEENS1_IJNS1_IJSG_NS3_ILi512EEEEEENS1_IJNS1_IJS9_S5_EEESE_EEENS1_IJSE_NS3_ILi8192EEEEEEEEEEEEENS0_9TiledCopyINS0_9Copy_AtomIJNS0_25SM80_CP_ASYNC_CACHEALWAYSINS7_9uint128_tES10_EES8_EEENSF_INS1_IJSI_SG_EEENS1_IJNS1_IJS4_S9_EEESH_EEEEENS1_IJSH_S5_EEEEENSY_IJNS0_17SM75_U32x4_LDSM_NES8_EEES8_SA_SW_S18_S1A_S8_NS1_IJS9_iEEENSF_INS1_IJS4_S4_EEENS1_IJS9_S4_EEEEENS0_8TiledMMAINS0_8MMA_AtomIJNS0_28SM80_16x8x16_F16F16F16F16_TNEEEENSF_INS1_IJNS3_ILi2EEES1J_S9_EEENS1_IJS9_S1J_SE_EEEEENS1_IJNS3_ILi32EEES1N_SH_EEEEES8_S8_EvT_T0_PKT1_T2_T3_T4_T5_PKT6_T7_T8_T9_T10_PT11_T12_T13_T14_T15_T16_)
        /*0038*/ 	.word	0x00000000


	//----- nvinfo : EIATTR_MIN_STACK_SIZE
	.align		4
.L_54:
        /*003c*/ 	.byte	0x04, 0x12
        /*003e*/ 	.short	(.L_56 - .L_55)
	.align		4
.L_55:
        /*0040*/ 	.word	index@(_ZN3cub17CUB_300001_SM_9006detail11EmptyKernelIvEEvv)
        /*0044*/ 	.word	0x00000000
.L_56:


//--------------------- .nv.compat                --------------------------
	.section	.nv.compat,"",@"SHT_CUDA_COMPAT_INFO"
	.align	4
        /*0000*/ 	.byte	0x02, 0x09, 0x01, 0x00, 0x02, 0x02, 0x01, 0x00, 0x02, 0x05, 0x05, 0x00, 0x03, 0x07, 0x01, 0x01
        /*0010*/ 	.byte	0x02, 0x03, 0x00, 0x00, 0x02, 0x06, 0x01, 0x00, 0x04, 0x0b, 0x08, 0x00, 0x00, 0x00, 0x00, 0x00
        /*0020*/ 	.byte	0x00, 0x00, 0x00, 0x00


//--------------------- .nv.info._ZN3cub17CUB_300001_SM_9006detail11EmptyKernelIvEEvv --------------------------
	.section	.nv.info._ZN3cub17CUB_300001_SM_9006detail11EmptyKernelIvEEvv,"",@"SHT_CUDA_INFO"
	.sectionflags	@""
	.align	4


	//----- nvinfo : EIATTR_CUDA_API_VERSION
	.align		4
        /*0000*/ 	.byte	0x04, 0x37
        /*0002*/ 	.short	(.L_58 - .L_57)
.L_57:
        /*0004*/ 	.word	0x00000082


	//----- nvinfo : EIATTR_SPARSE_MMA_MASK
	.align		4
.L_58:
        /*0008*/ 	.byte	0x03, 0x50
        /*000a*/ 	.short	0x0000


	//----- nvinfo : EIATTR_MAXREG_COUNT
	.align		4
        /*000c*/ 	.byte	0x03, 0x1b
        /*000e*/ 	.short	0x00ff


	//----- nvinfo : EIATTR_MERCURY_ISA_VERSION
	.align		4
        /*0010*/ 	.byte	0x03, 0x5f
        /*0012*/ 	.short	0x0101


	//----- nvinfo : EIATTR_EXIT_INSTR_OFFSETS
	.align		4
        /*0014*/ 	.byte	0x04, 0x1c
        /*0016*/ 	.short	(.L_60 - .L_59)


	//   ....[0]....
.L_59:
        /*0018*/ 	.word	0x00000010


	//----- nvinfo : EIATTR_SW_WAR
	.align		4
.L_60:
        /*001c*/ 	.byte	0x04, 0x36
        /*001e*/ 	.short	(.L_62 - .L_61)
.L_61:
        /*0020*/ 	.word	0x00000008
.L_62:


//--------------------- .nv.info._Z11gemm_deviceIN4cute5tupleIJiiiEEENS1_IJNS0_1CILi128EEES4_NS3_ILi64EEEEEEN7cutlass6half_tENS1_IJiNS3_ILi1EEEEEENS0_14ComposedLayoutINS0_7SwizzleILi3ELi3ELi3EEENS3_ILi0EEENS0_6LayoutINS1_IJNS1_IJNS3_ILi8EEENS3_ILi16EEEEEENS1_IJNS1_IJSG_SG_EEES9_EEENS1_IJS9_NS3_ILi3EEEEEEEEENS1_IJNS1_IJSG_NS3_ILi512EEEEEENS1_IJNS1_IJS9_S5_EEESE_EEENS1_IJSE_NS3_ILi8192EEEEEEEEEEEEENS0_9TiledCopyINS0_9Copy_AtomIJNS0_25SM80_CP_ASYNC_CACHEALWAYSINS7_9uint128_tES10_EES8_EEENSF_INS1_IJSI_SG_EEENS1_IJNS1_IJS4_S9_EEESH_EEEEENS1_IJSH_S5_EEEEENSY_IJNS0_17SM75_U32x4_LDSM_NES8_EEES8_SA_SW_S18_S1A_S8_NS1_IJS9_iEEENSF_INS1_IJS4_S4_EEENS1_IJS9_S4_EEEEENS0_8TiledMMAINS0_8MMA_AtomIJNS0_28SM80_16x8x16_F16F16F16F16_TNEEEENSF_INS1_IJNS3_ILi2EEES1J_S9_EEENS1_IJS9_S1J_SE_EEEEENS1_IJNS3_ILi32EEES1N_SH_EEEEES8_S8_EvT_T0_PKT1_T2_T3_T4_T5_PKT6_T7_T8_T9_T10_PT11_T12_T13_T14_T15_T16_ --------------------------
	.section	.nv.info._Z11gemm_deviceIN4cute5tupleIJiiiEEENS1_IJNS0_1CILi128EEES4_NS3_ILi64EEEEEEN7cutlass6half_tENS1_IJiNS3_ILi1EEEEEENS0_14ComposedLayoutINS0_7SwizzleILi3ELi3ELi3EEENS3_ILi0EEENS0_6LayoutINS1_IJNS1_IJNS3_ILi8EEENS3_ILi16EEEEEENS1_IJNS1_IJSG_SG_EEES9_EEENS1_IJS9_NS3_ILi3EEEEEEEEENS1_IJNS1_IJSG_NS3_ILi512EEEEEENS1_IJNS1_IJS9_S5_EEESE_EEENS1_IJSE_NS3_ILi8192EEEEEEEEEEEEENS0_9TiledCopyINS0_9Copy_AtomIJNS0_25SM80_CP_ASYNC_CACHEALWAYSINS7_9uint128_tES10_EES8_EEENSF_INS1_IJSI_SG_EEENS1_IJNS1_IJS4_S9_EEESH_EEEEENS1_IJSH_S5_EEEEENSY_IJNS0_17SM75_U32x4_LDSM_NES8_EEES8_SA_SW_S18_S1A_S8_NS1_IJS9_iEEENSF_INS1_IJS4_S4_EEENS1_IJS9_S4_EEEEENS0_8TiledMMAINS0_8MMA_AtomIJNS0_28SM80_16x8x16_F16F16F16F16_TNEEEENSF_INS1_IJNS3_ILi2EEES1J_S9_EEENS1_IJS9_S1J_SE_EEEEENS1_IJNS3_ILi32EEES1N_SH_EEEEES8_S8_EvT_T0_PKT1_T2_T3_T4_T5_PKT6_T7_T8_T9_T10_PT11_T12_T13_T14_T15_T16_,"",@"SHT_CUDA_INFO"
	.sectionflags	@""
	.align	4


	//----- nvinfo : EIATTR_CUDA_API_VERSION
	.align		4
        /*0000*/ 	.byte	0x04, 0x37
        /*0002*/ 	.short	(.L_64 - .L_63)
.L_63:
        /*0004*/ 	.word	0x00000082


	//----- nvinfo : EIATTR_KPARAM_INFO
	.align		4
.L_64:
        /*0008*/ 	.byte	0x04, 0x17
        /*000a*/ 	.short	(.L_66 - .L_65)
.L_65:
        /*000c*/ 	.word	0x00000000
        /*0010*/ 	.short	0x0011
        /*0012*/ 	.short	0x0040
        /*0014*/ 	.byte	0x00, 0xf0, 0x09, 0x00


	//----- nvinfo : EIATTR_KPARAM_INFO
	.align		4
.L_66:
        /*0018*/ 	.byte	0x04, 0x17
        /*001a*/ 	.short	(.L_68 - .L_67)
.L_67:
        /*001c*/ 	.word	0x00000000
        /*0020*/ 	.short	0x0010
        /*0022*/ 	.short	0x003e
        /*0024*/ 	.byte	0x00, 0xf0, 0x09, 0x00


	//----- nvinfo : EIATTR_KPARAM_INFO
	.align		4
.L_68:
        /*0028*/ 	.byte	0x04, 0x17
        /*002a*/ 	.short	(.L_70 - .L_69)
.L_69:
        /*002c*/ 	.word	0x00000000
        /*0030*/ 	.short	0x000f
        /*0032*/ 	.short	0x003d
        /*0034*/ 	.byte	0x00, 0xf0, 0x05, 0x00


	//----- nvinfo : EIATTR_KPARAM_INFO
	.align		4
.L_70:
        /*0038*/ 	.byte	0x04, 0x17
        /*003a*/ 	.short	(.L_72 - .L_71)
.L_71:
        /*003c*/ 	.word	0x00000000
        /*0040*/ 	.short	0x000e
        /*0042*/ 	.short	0x003c
        /*0044*/ 	.byte	0x00, 0xf0, 0x05, 0x00


	//----- nvinfo : EIATTR_KPARAM_INFO
	.align		4
.L_72:
        /*0048*/ 	.byte	0x04, 0x17
        /*004a*/ 	.short	(.L_74 - .L_73)
.L_73:
        /*004c*/ 	.word	0x00000000
        /*0050*/ 	.short	0x000d
        /*0052*/ 	.short	0x0038
        /*0054*/ 	.byte	0x00, 0xf0, 0x11, 0x00


	//----- nvinfo : EIATTR_KPARAM_INFO
	.align		4
.L_74:
        /*0058*/ 	.byte	0x04, 0x17
        /*005a*/ 	.short	(.L_76 - .L_75)
.L_75:
        /*005c*/ 	.word	0x00000000
        /*0060*/ 	.short	0x000c
        /*0062*/ 	.short	0x0030
        /*0064*/ 	.byte	0x00, 0xf0, 0x21, 0x00


	//----- nvinfo : EIATTR_KPARAM_INFO
	.align		4
.L_76:
        /*0068*/ 	.byte	0x04, 0x17
        /*006a*/ 	.short	(.L_78 - .L_77)
.L_77:
        /*006c*/ 	.word	0x00000000
        /*0070*/ 	.short	0x000b
        /*0072*/ 	.short	0x002e
        /*0074*/ 	.byte	0x00, 0xf0, 0x05, 0x00


	//----- nvinfo : EIATTR_KPARAM_INFO
	.align		4
.L_78:
        /*0078*/ 	.byte	0x04, 0x17
        /*007a*/ 	.short	(.L_80 - .L_79)
.L_79:
        /*007c*/ 	.word	0x00000000
        /*0080*/ 	.short	0x000a
        /*0082*/ 	.short	0x002d
        /*0084*/ 	.byte	0x00, 0xf0, 0x05, 0x00


	//----- nvinfo : EIATTR_KPARAM_INFO
	.align		4
.L_80:
        /*0088*/ 	.byte	0x04, 0x17
        /*008a*/ 	.short	(.L_82 - .L_81)
.L_81:
        /*008c*/ 	.word	0x00000000
        /*0090*/ 	.short	0x0009
        /*0092*/ 	.short	0x002c
        /*0094*/ 	.byte	0x00, 0xf0, 0x05, 0x00


	//----- nvinfo : EIATTR_KPARAM_INFO
	.align		4
.L_82:
        /*0098*/ 	.byte	0x04, 0x17
        /*009a*/ 	.short	(.L_84 - .L_83)
.L_83:
        /*009c*/ 	.word	0x00000000
        /*00a0*/ 	.short	0x0008
        /*00a2*/ 	.short	0x0028
        /*00a4*/ 	.byte	0x00, 0xf0, 0x11, 0x00


	//----- nvinfo : EIATTR_KPARAM_INFO
	.align		4
.L_84:
        /*00a8*/ 	.byte	0x04, 0x17
        /*00aa*/ 	.short	(.L_86 - .L_85)
.L_85:
        /*00ac*/ 	.word	0x00000000
        /*00b0*/ 	.short	0x0007
        /*00b2*/ 	.short	0x0020
        /*00b4*/ 	.byte	0x00, 0xf0, 0x21, 0x00


	//----- nvinfo : EIATTR_KPARAM_INFO
	.align		4
.L_86:
        /*00b8*/ 	.byte	0x04, 0x17
        /*00ba*/ 	.short	(.L_88 - .L_87)
.L_87:
        /*00bc*/ 	.word	0x00000000
        /*00c0*/ 	.short	0x0006
        /*00c2*/ 	.short	0x001e
        /*00c4*/ 	.byte	0x00, 0xf0, 0x05, 0x00


	//----- nvinfo : EIATTR_KPARAM_INFO
	.align		4
.L_88:
        /*00c8*/ 	.byte	0x04, 0x17
        /*00ca*/ 	.short	(.L_90 - .L_89)
.L_89:
        /*00cc*/ 	.word	0x00000000
        /*00d0*/ 	.short	0x0005
        /*00d2*/ 	.short	0x001d
        /*00d4*/ 	.byte	0x00, 0xf0, 0x05, 0x00


	//----- nvinfo : EIATTR_KPARAM_INFO
	.align		4
.L_90:
        /*00d8*/ 	.byte	0x04, 0x17
        /*00da*/ 	.short	(.L_92 - .L_91)
.L_91:
        /*00dc*/ 	.word	0x00000000
        /*00e0*/ 	.short	0x0004
        /*00e2*/ 	.short	0x001c
        /*00e4*/ 	.byte	0x00, 0xf0, 0x05, 0x00


	//----- nvinfo : EIATTR_KPARAM_INFO
	.align		4
.L_92:
        /*00e8*/ 	.byte	0x04, 0x17
        /*00ea*/ 	.short	(.L_94 - .L_93)
.L_93:
        /*00ec*/ 	.word	0x00000000
        /*00f0*/ 	.short	0x0003
        /*00f2*/ 	.short	0x0018
        /*00f4*/ 	.byte	0x00, 0xf0, 0x11, 0x00


	//----- nvinfo : EIATTR_KPARAM_INFO
	.align		4
.L_94:
        /*00f8*/ 	.byte	0x04, 0x17
        /*00fa*/ 	.short	(.L_96 - .L_95)
.L_95:
        /*00fc*/ 	.word	0x00000000
        /*0100*/ 	.short	0x0002
        /*0102*/ 	.short	0x0010
        /*0104*/ 	.byte	0x00, 0xf0, 0x21, 0x00


	//----- nvinfo : EIATTR_KPARAM_INFO
	.align		4
.L_96:
        /*0108*/ 	.byte	0x04, 0x17
        /*010a*/ 	.short	(.L_98 - .L_97)
.L_97:
        /*010c*/ 	.word	0x00000000
        /*0110*/ 	.short	0x0001
        /*0112*/ 	.short	0x000c
        /*0114*/ 	.byte	0x00, 0xf0, 0x05, 0x00


	//----- nvinfo : EIATTR_KPARAM_INFO
	.align		4
.L_98:
        /*0118*/ 	.byte	0x04, 0x17
        /*011a*/ 	.short	(.L_100 - .L_99)
.L_99:
        /*011c*/ 	.word	0x00000000
        /*0120*/ 	.short	0x0000
        /*0122*/ 	.short	0x0000
        /*0124*/ 	.byte	0x00, 0xf0, 0x31, 0x00


	//----- nvinfo : EIATTR_SPARSE_MMA_MASK
	.align		4
.L_100:
        /*0128*/ 	.byte	0x03, 0x50
        /*012a*/ 	.short	0x0000


	//----- nvinfo : EIATTR_MAXREG_COUNT
	.align		4
        /*012c*/ 	.byte	0x03, 0x1b
        /*012e*/ 	.short	0x00ff


	//----- nvinfo : EIATTR_NUM_BARRIERS
	.align		4
        /*0130*/ 	.byte	0x02, 0x4c
        /*0132*/ 	.byte	0x01
	.zero		1


	//----- nvinfo : EIATTR_MERCURY_ISA_VERSION
	.align		4
        /*0134*/ 	.byte	0x03, 0x5f
        /*0136*/ 	.short	0x0101


	//----- nvinfo : EIATTR_EXIT_INSTR_OFFSETS
	.align		4
        /*0138*/ 	.byte	0x04, 0x1c
        /*013a*/ 	.short	(.L_102 - .L_101)


	//   ....[0]....
.L_101:
        /*013c*/ 	.word	0x00003940


	//   ....[1]....
        /*0140*/ 	.word	0x000061a0


	//----- nvinfo : EIATTR_MAX_THREADS
	.align		4
.L_102:
        /*0144*/ 	.byte	0x04, 0x05
        /*0146*/ 	.short	(.L_104 - .L_103)
.L_103:
        /*0148*/ 	.word	0x00000080
        /*014c*/ 	.word	0x00000001
        /*0150*/ 	.word	0x00000001


	//----- nvinfo : EIATTR_CBANK_PARAM_SIZE
	.align		4
.L_104:
        /*0154*/ 	.byte	0x03, 0x19
        /*0156*/ 	.short	0x0042


	//----- nvinfo : EIATTR_PARAM_CBANK
	.align		4
        /*0158*/ 	.byte	0x04, 0x0a
        /*015a*/ 	.short	(.L_106 - .L_105)
	.align		4
.L_105:
        /*015c*/ 	.word	index@(.nv.constant0._Z11gemm_deviceIN4cute5tupleIJiiiEEENS1_IJNS0_1CILi128EEES4_NS3_ILi64EEEEEEN7cutlass6half_tENS1_IJiNS3_ILi1EEEEEENS0_14ComposedLayoutINS0_7SwizzleILi3ELi3ELi3EEENS3_ILi0EEENS0_6LayoutINS1_IJNS1_IJNS3_ILi8EEENS3_ILi16EEEEEENS1_IJNS1_IJSG_SG_EEES9_EEENS1_IJS9_NS3_ILi3EEEEEEEEENS1_IJNS1_IJSG_NS3_ILi512EEEEEENS1_IJNS1_IJS9_S5_EEESE_EEENS1_IJSE_NS3_ILi8192EEEEEEEEEEEEENS0_9TiledCopyINS0_9Copy_AtomIJNS0_25SM80_CP_ASYNC_CACHEALWAYSINS7_9uint128_tES10_EES8_EEENSF_INS1_IJSI_SG_EEENS1_IJNS1_IJS4_S9_EEESH_EEEEENS1_IJSH_S5_EEEEENSY_IJNS0_17SM75_U32x4_LDSM_NES8_EEES8_SA_SW_S18_S1A_S8_NS1_IJS9_iEEENSF_INS1_IJS4_S4_EEENS1_IJS9_S4_EEEEENS0_8TiledMMAINS0_8MMA_AtomIJNS0_28SM80_16x8x16_F16F16F16F16_TNEEEENSF_INS1_IJNS3_ILi2EEES1J_S9_EEENS1_IJS9_S1J_SE_EEEEENS1_IJNS3_ILi32EEES1N_SH_EEEEES8_S8_EvT_T0_PKT1_T2_T3_T4_T5_PKT6_T7_T8_T9_T10_PT11_T12_T13_T14_T15_T16_)
        /*0160*/ 	.short	0x0210
        /*0162*/ 	.short	0x0042


	//----- nvinfo : EIATTR_SW_WAR
	.align		4
.L_106:
        /*0164*/ 	.byte	0x04, 0x36
        /*0166*/ 	.short	(.L_108 - .L_107)
.L_107:
        /*0168*/ 	.word	0x00000008
.L_108:


//--------------------- .nv.callgraph             --------------------------
	.section	.nv.callgraph,"",@"SHT_CUDA_CALLGRAPH"
	.align	4
	.sectionentsize	8
	.align		4
        /*0000*/ 	.word	0x00000000
	.align		4
        /*0004*/ 	.word	0xffffffff
	.align		4
        /*0008*/ 	.word	0x00000000
	.align		4
        /*000c*/ 	.word	0xfffffffe
	.align		4
        /*0010*/ 	.word	0x00000000
	.align		4
        /*0014*/ 	.word	0xfffffffd
	.align		4
        /*0018*/ 	.word	0x00000000
	.align		4
        /*001c*/ 	.word	0xfffffffc


//--------------------- .nv.constant4             --------------------------
	.section	.nv.constant4,"a",@progbits
	.align	8
	.align		8
.nv.constant4:
        /*0000*/ 	.dword	_ZN34_INTERNAL_f7859f2c_4_k_cu_6d8f45b84cuda3std3__45__cpo5beginE
	.align		8
        /*0008*/ 	.dword	_ZN34_INTERNAL_f7859f2c_4_k_cu_6d8f45b84cuda3std3__45__cpo3endE
	.align		8
        /*0010*/ 	.dword	_ZN34_INTERNAL_f7859f2c_4_k_cu_6d8f45b84cuda3std3__45__cpo6cbeginE
	.align		8
        /*0018*/ 	.dword	_ZN34_INTERNAL_f7859f2c_4_k_cu_6d8f45b84cuda3std3__45__cpo4cendE
	.align		8
        /*0020*/ 	.dword	_ZN34_INTERNAL_f7859f2c_4_k_cu_6d8f45b84cuda3std3__45__cpo6rbeginE
	.align		8
        /*0028*/ 	.dword	_ZN34_INTERNAL_f7859f2c_4_k_cu_6d8f45b84cuda3std3__45__cpo4rendE
	.align		8
        /*0030*/ 	.dword	_ZN34_INTERNAL_f7859f2c_4_k_cu_6d8f45b84cuda3std3__45__cpo7crbeginE
	.align		8
        /*0038*/ 	.dword	_ZN34_INTERNAL_f7859f2c_4_k_cu_6d8f45b84cuda3std3__45__cpo5crendE
	.align		8
        /*0040*/ 	.dword	_ZN34_INTERNAL_f7859f2c_4_k_cu_6d8f45b84cuda3std3__436_GLOBAL__N__f7859f2c_4_k_cu_6d8f45b86ignoreE
	.align		8
        /*0048*/ 	.dword	_ZN34_INTERNAL_f7859f2c_4_k_cu_6d8f45b84cuda3std3__419piecewise_constructE
	.align		8
        /*0050*/ 	.dword	_ZN34_INTERNAL_f7859f2c_4_k_cu_6d8f45b84cuda3std3__48in_placeE
	.align		8
        /*0058*/ 	.dword	_ZN34_INTERNAL_f7859f2c_4_k_cu_6d8f45b84cuda3std3__420unreachable_sentinelE
	.align		8
        /*0060*/ 	.dword	_ZN34_INTERNAL_f7859f2c_4_k_cu_6d8f45b84cuda3std3__47nulloptE
	.align		8
        /*0068*/ 	.dword	_ZN34_INTERNAL_f7859f2c_4_k_cu_6d8f45b84cuda3std3__48unexpectE
	.align		8
        /*0070*/ 	.dword	_ZN34_INTERNAL_f7859f2c_4_k_cu_6d8f45b84cuda3std6ranges3__45__cpo4swapE
	.align		8
        /*0078*/ 	.dword	_ZN34_INTERNAL_f7859f2c_4_k_cu_6d8f45b84cuda3std6ranges3__45__cpo9iter_moveE
	.align		8
        /*0080*/ 	.dword	_ZN34_INTERNAL_f7859f2c_4_k_cu_6d8f45b84cuda3std6ranges3__45__cpo5beginE
	.align		8
        /*0088*/ 	.dword	_ZN34_INTERNAL_f7859f2c_4_k_cu_6d8f45b84cuda3std6ranges3__45__cpo3endE
	.align		8
        /*0090*/ 	.dword	_ZN34_INTERNAL_f7859f2c_4_k_cu_6d8f45b84cuda3std6ranges3__45__cpo6cbeginE
	.align		8
        /*0098*/ 	.dword	_ZN34_INTERNAL_f7859f2c_4_k_cu_6d8f45b84cuda3std6ranges3__45__cpo4cendE
	.align		8
        /*00a0*/ 	.dword	_ZN34_INTERNAL_f7859f2c_4_k_cu_6d8f45b84cuda3std6ranges3__45__cpo7advanceE
	.align		8
        /*00a8*/ 	.dword	_ZN34_INTERNAL_f7859f2c_4_k_cu_6d8f45b84cuda3std6ranges3__45__cpo9iter_swapE
	.align		8
        /*00b0*/ 	.dword	_ZN34_INTERNAL_f7859f2c_4_k_cu_6d8f45b84cuda3std6ranges3__45__cpo4nextE
	.align		8
        /*00b8*/ 	.dword	_ZN34_INTERNAL_f7859f2c_4_k_cu_6d8f45b84cuda3std6ranges3__45__cpo4prevE
	.align		8
        /*00c0*/ 	.dword	_ZN34_INTERNAL_f7859f2c_4_k_cu_6d8f45b84cuda3std6ranges3__45__cpo4dataE
	.align		8
        /*00c8*/ 	.dword	_ZN34_INTERNAL_f7859f2c_4_k_cu_6d8f45b84cuda3std6ranges3__45__cpo5cdataE
	.align		8
        /*00d0*/ 	.dword	_ZN34_INTERNAL_f7859f2c_4_k_cu_6d8f45b84cuda3std6ranges3__45__cpo4sizeE
	.align		8
        /*00d8*/ 	.dword	_ZN34_INTERNAL_f7859f2c_4_k_cu_6d8f45b84cuda3std6ranges3__45__cpo5ssizeE
	.align		8
        /*00e0*/ 	.dword	_ZN34_INTERNAL_f7859f2c_4_k_cu_6d8f45b84cuda3std6ranges3__45__cpo8distanceE
	.align		8
        /*00e8*/ 	.dword	_ZN34_INTERNAL_f7859f2c_4_k_cu_6d8f45b86thrust23THRUST_300001_SM_900_NS8cuda_cub3parE
	.align		8
        /*00f0*/ 	.dword	_ZN34_INTERNAL_f7859f2c_4_k_cu_6d8f45b86thrust23THRUST_300001_SM_900_NS8cuda_cub10par_nosyncE
	.align		8
        /*00f8*/ 	.dword	_ZN34_INTERNAL_f7859f2c_4_k_cu_6d8f45b86thrust23THRUST_300001_SM_900_NS6system6detail10sequential3seqE
	.align		8
        /*0100*/ 	.dword	_ZN34_INTERNAL_f7859f2c_4_k_cu_6d8f45b86thrust23THRUST_300001_SM_900_NS12placeholders2_1E
	.align		8
        /*0108*/ 	.dword	_ZN34_INTERNAL_f7859f2c_4_k_cu_6d8f45b86thrust23THRUST_300001_SM_900_NS12placeholders2_2E
	.align		8
        /*0110*/ 	.dword	_ZN34_INTERNAL_f7859f2c_4_k_cu_6d8f45b86thrust23THRUST_300001_SM_900_NS12placeholders2_3E
	.align		8
        /*0118*/ 	.dword	_ZN34_INTERNAL_f7859f2c_4_k_cu_6d8f45b86thrust23THRUST_300001_SM_900_NS12placeholders2_4E
	.align		8
        /*0120*/ 	.dword	_ZN34_INTERNAL_f7859f2c_4_k_cu_6d8f45b86thrust23THRUST_300001_SM_900_NS12placeholders2_5E
	.align		8
        /*0128*/ 	.dword	_ZN34_INTERNAL_f7859f2c_4_k_cu_6d8f45b86thrust23THRUST_300001_SM_900_NS12placeholders2_6E
	.align		8
        /*0130*/ 	.dword	_ZN34_INTERNAL_f7859f2c_4_k_cu_6d8f45b86thrust23THRUST_300001_SM_900_NS12placeholders2_7E
	.align		8
        /*0138*/ 	.dword	_ZN34_INTERNAL_f7859f2c_4_k_cu_6d8f45b86thrust23THRUST_300001_SM_900_NS12placeholders2_8E
	.align		8
        /*0140*/ 	.dword	_ZN34_INTERNAL_f7859f2c_4_k_cu_6d8f45b86thrust23THRUST_300001_SM_900_NS12placeholders2_9E
	.align		8
        /*0148*/ 	.dword	_ZN34_INTERNAL_f7859f2c_4_k_cu_6d8f45b86thrust23THRUST_300001_SM_900_NS12placeholders3_10E
	.align		8
        /*0150*/ 	.dword	_ZN34_INTERNAL_f7859f2c_4_k_cu_6d8f45b86thrust23THRUST_300001_SM_900_NS3seqE
	.align		8
        /*0158*/ 	.dword	_ZN34_INTERNAL_f7859f2c_4_k_cu_6d8f45b84cute7productE
	.align		8
        /*0160*/ 	.dword	_ZN34_INTERNAL_f7859f2c_4_k_cu_6d8f45b84cute1_E


//--------------------- .text._ZN3cub17CUB_300001_SM_9006detail11EmptyKernelIvEEvv --------------------------
	.section	.text._ZN3cub17CUB_300001_SM_9006detail11EmptyKernelIvEEvv,"ax",@progbits
	.align	128
        .global         _ZN3cub17CUB_300001_SM_9006detail11EmptyKernelIvEEvv
        .type           _ZN3cub17CUB_300001_SM_9006detail11EmptyKernelIvEEvv,@function
        .size           _ZN3cub17CUB_300001_SM_9006detail11EmptyKernelIvEEvv,(.L_x_6 - _ZN3cub17CUB_300001_SM_9006detail11EmptyKernelIvEEvv)
        .other          _ZN3cub17CUB_300001_SM_9006detail11EmptyKernelIvEEvv,@"STO_CUDA_ENTRY STV_DEFAULT"
_ZN3cub17CUB_300001_SM_9006detail11EmptyKernelIvEEvv:
.text._ZN3cub17CUB_300001_SM_9006detail11EmptyKernelIvEEvv:
[----:B------:R-:W-:Y:S01]  /*0000*/  LDC R1, c[0x0][0x28] ;  /* 0x00000a00ff017b82 */ /* 0x000fe20000000800 */
[----:B------:R-:W-:Y:S05]  /*0010*/  EXIT ;  /* 0x000000000000794d */ /* 0x000fea0003800000 */
.L_x_0:
[----:B------:R-:W-:-:S00]  /*0020*/  BRA `(.L_x_0) ;  /* 0xfffffffc00fc7947 */ /* 0x000fc0000383ffff */
[----:B------:R-:W-:-:S00]  /*0030*/  NOP ;  /* 0x0000000000007918 */ /* 0x000fc00000000000 */
        /* <DEDUP_REMOVED lines=12> */
.L_x_6:


//--------------------- .text._Z11gemm_deviceIN4cute5tupleIJiiiEEENS1_IJNS0_1CILi128EEES4_NS3_ILi64EEEEEEN7cutlass6half_tENS1_IJiNS3_ILi1EEEEEENS0_14ComposedLayoutINS0_7SwizzleILi3ELi3ELi3EEENS3_ILi0EEENS0_6LayoutINS1_IJNS1_IJNS3_ILi8EEENS3_ILi16EEEEEENS1_IJNS1_IJSG_SG_EEES9_EEENS1_IJS9_NS3_ILi3EEEEEEEEENS1_IJNS1_IJSG_NS3_ILi512EEEEEENS1_IJNS1_IJS9_S5_EEESE_EEENS1_IJSE_NS3_ILi8192EEEEEEEEEEEEENS0_9TiledCopyINS0_9Copy_AtomIJNS0_25SM80_CP_ASYNC_CACHEALWAYSINS7_9uint128_tES10_EES8_EEENSF_INS1_IJSI_SG_EEENS1_IJNS1_IJS4_S9_EEESH_EEEEENS1_IJSH_S5_EEEEENSY_IJNS0_17SM75_U32x4_LDSM_NES8_EEES8_SA_SW_S18_S1A_S8_NS1_IJS9_iEEENSF_INS1_IJS4_S4_EEENS1_IJS9_S4_EEEEENS0_8TiledMMAINS0_8MMA_AtomIJNS0_28SM80_16x8x16_F16F16F16F16_TNEEEENSF_INS1_IJNS3_ILi2EEES1J_S9_EEENS1_IJS9_S1J_SE_EEEEENS1_IJNS3_ILi32EEES1N_SH_EEEEES8_S8_EvT_T0_PKT1_T2_T3_T4_T5_PKT6_T7_T8_T9_T10_PT11_T12_T13_T14_T15_T16_ --------------------------
	.section	.text._Z11gemm_deviceIN4cute5tupleIJiiiEEENS1_IJNS0_1CILi128EEES4_NS3_ILi64EEEEEEN7cutlass6half_tENS1_IJiNS3_ILi1EEEEEENS0_14ComposedLayoutINS0_7SwizzleILi3ELi3ELi3EEENS3_ILi0EEENS0_6LayoutINS1_IJNS1_IJNS3_ILi8EEENS3_ILi16EEEEEENS1_IJNS1_IJSG_SG_EEES9_EEENS1_IJS9_NS3_ILi3EEEEEEEEENS1_IJNS1_IJSG_NS3_ILi512EEEEEENS1_IJNS1_IJS9_S5_EEESE_EEENS1_IJSE_NS3_ILi8192EEEEEEEEEEEEENS0_9TiledCopyINS0_9Copy_AtomIJNS0_25SM80_CP_ASYNC_CACHEALWAYSINS7_9uint128_tES10_EES8_EEENSF_INS1_IJSI_SG_EEENS1_IJNS1_IJS4_S9_EEESH_EEEEENS1_IJSH_S5_EEEEENSY_IJNS0_17SM75_U32x4_LDSM_NES8_EEES8_SA_SW_S18_S1A_S8_NS1_IJS9_iEEENSF_INS1_IJS4_S4_EEENS1_IJS9_S4_EEEEENS0_8TiledMMAINS0_8MMA_AtomIJNS0_28SM80_16x8x16_F16F16F16F16_TNEEEENSF_INS1_IJNS3_ILi2EEES1J_S9_EEENS1_IJS9_S1J_SE_EEEEENS1_IJNS3_ILi32EEES1N_SH_EEEEES8_S8_EvT_T0_PKT1_T2_T3_T4_T5_PKT6_T7_T8_T9_T10_PT11_T12_T13_T14_T15_T16_,"ax",@progbits
	.align	128
.text._Z11gemm_deviceIN4cute5tupleIJiiiEEENS1_IJNS0_1CILi128EEES4_NS3_ILi64EEEEEEN7cutlass6half_tENS1_IJiNS3_ILi1EEEEEENS0_14ComposedLayoutINS0_7SwizzleILi3ELi3ELi3EEENS3_ILi0EEENS0_6LayoutINS1_IJNS1_IJNS3_ILi8EEENS3_ILi16EEEEEENS1_IJNS1_IJSG_SG_EEES9_EEENS1_IJS9_NS3_ILi3EEEEEEEEENS1_IJNS1_IJSG_NS3_ILi512EEEEEENS1_IJNS1_IJS9_S5_EEESE_EEENS1_IJSE_NS3_ILi8192EEEEEEEEEEEEENS0_9TiledCopyINS0_9Copy_AtomIJNS0_25SM80_CP_ASYNC_CACHEALWAYSINS7_9uint128_tES10_EES8_EEENSF_INS1_IJSI_SG_EEENS1_IJNS1_IJS4_S9_EEESH_EEEEENS1_IJSH_S5_EEEEENSY_IJNS0_17SM75_U32x4_LDSM_NES8_EEES8_SA_SW_S18_S1A_S8_NS1_IJS9_iEEENSF_INS1_IJS4_S4_EEENS1_IJS9_S4_EEEEENS0_8TiledMMAINS0_8MMA_AtomIJNS0_28SM80_16x8x16_F16F16F16F16_TNEEEENSF_INS1_IJNS3_ILi2EEES1J_S9_EEENS1_IJS9_S1J_SE_EEEEENS1_IJNS3_ILi32EEES1N_SH_EEEEES8_S8_EvT_T0_PKT1_T2_T3_T4_T5_PKT6_T7_T8_T9_T10_PT11_T12_T13_T14_T15_T16_:
        .type           _Z11gemm_deviceIN4cute5tupleIJiiiEEENS1_IJNS0_1CILi128EEES4_NS3_ILi64EEEEEEN7cutlass6half_tENS1_IJiNS3_ILi1EEEEEENS0_14ComposedLayoutINS0_7SwizzleILi3ELi3ELi3EEENS3_ILi0EEENS0_6LayoutINS1_IJNS1_IJNS3_ILi8EEENS3_ILi16EEEEEENS1_IJNS1_IJSG_SG_EEES9_EEENS1_IJS9_NS3_ILi3EEEEEEEEENS1_IJNS1_IJSG_NS3_ILi512EEEEEENS1_IJNS1_IJS9_S5_EEESE_EEENS1_IJSE_NS3_ILi8192EEEEEEEEEEEEENS0_9TiledCopyINS0_9Copy_AtomIJNS0_25SM80_CP_ASYNC_CACHEALWAYSINS7_9uint128_tES10_EES8_EEENSF_INS1_IJSI_SG_EEENS1_IJNS1_IJS4_S9_EEESH_EEEEENS1_IJSH_S5_EEEEENSY_IJNS0_17SM75_U32x4_LDSM_NES8_EEES8_SA_SW_S18_S1A_S8_NS1_IJS9_iEEENSF_INS1_IJS4_S4_EEENS1_IJS9_S4_EEEEENS0_8TiledMMAINS0_8MMA_AtomIJNS0_28SM80_16x8x16_F16F16F16F16_TNEEEENSF_INS1_IJNS3_ILi2EEES1J_S9_EEENS1_IJS9_S1J_SE_EEEEENS1_IJNS3_ILi32EEES1N_SH_EEEEES8_S8_EvT_T0_PKT1_T2_T3_T4_T5_PKT6_T7_T8_T9_T10_PT11_T12_T13_T14_T15_T16_,@function
        .size           _Z11gemm_deviceIN4cute5tupleIJiiiEEENS1_IJNS0_1CILi128EEES4_NS3_ILi64EEEEEEN7cutlass6half_tENS1_IJiNS3_ILi1EEEEEENS0_14ComposedLayoutINS0_7SwizzleILi3ELi3ELi3EEENS3_ILi0EEENS0_6LayoutINS1_IJNS1_IJNS3_ILi8EEENS3_ILi16EEEEEENS1_IJNS1_IJSG_SG_EEES9_EEENS1_IJS9_NS3_ILi3EEEEEEEEENS1_IJNS1_IJSG_NS3_ILi512EEEEEENS1_IJNS1_IJS9_S5_EEESE_EEENS1_IJSE_NS3_ILi8192EEEEEEEEEEEEENS0_9TiledCopyINS0_9Copy_AtomIJNS0_25SM80_CP_ASYNC_CACHEALWAYSINS7_9uint128_tES10_EES8_EEENSF_INS1_IJSI_SG_EEENS1_IJNS1_IJS4_S9_EEESH_EEEEENS1_IJSH_S5_EEEEENSY_IJNS0_17SM75_U32x4_LDSM_NES8_EEES8_SA_SW_S18_S1A_S8_NS1_IJS9_iEEENSF_INS1_IJS4_S4_EEENS1_IJS9_S4_EEEEENS0_8TiledMMAINS0_8MMA_AtomIJNS0_28SM80_16x8x16_F16F16F16F16_TNEEEENSF_INS1_IJNS3_ILi2EEES1J_S9_EEENS1_IJS9_S1J_SE_EEEEENS1_IJNS3_ILi32EEES1N_SH_EEEEES8_S8_EvT_T0_PKT1_T2_T3_T4_T5_PKT6_T7_T8_T9_T10_PT11_T12_T13_T14_T15_T16_,(.L_x_5 - _Z11gemm_deviceIN4cute5tupleIJiiiEEENS1_IJNS0_1CILi128EEES4_NS3_ILi64EEEEEEN7cutlass6half_tENS1_IJiNS3_ILi1EEEEEENS0_14ComposedLayoutINS0_7SwizzleILi3ELi3ELi3EEENS3_ILi0EEENS0_6LayoutINS1_IJNS1_IJNS3_ILi8EEENS3_ILi16EEEEEENS1_IJNS1_IJSG_SG_EEES9_EEENS1_IJS9_NS3_ILi3EEEEEEEEENS1_IJNS1_IJSG_NS3_ILi512EEEEEENS1_IJNS1_IJS9_S5_EEESE_EEENS1_IJSE_NS3_ILi8192EEEEEEEEEEEEENS0_9TiledCopyINS0_9Copy_AtomIJNS0_25SM80_CP_ASYNC_CACHEALWAYSINS7_9uint128_tES10_EES8_EEENSF_INS1_IJSI_SG_EEENS1_IJNS1_IJS4_S9_EEESH_EEEEENS1_IJSH_S5_EEEEENSY_IJNS0_17SM75_U32x4_LDSM_NES8_EEES8_SA_SW_S18_S1A_S8_NS1_IJS9_iEEENSF_INS1_IJS4_S4_EEENS1_IJS9_S4_EEEEENS0_8TiledMMAINS0_8MMA_AtomIJNS0_28SM80_16x8x16_F16F16F16F16_TNEEEENSF_INS1_IJNS3_ILi2EEES1J_S9_EEENS1_IJS9_S1J_SE_EEEEENS1_IJNS3_ILi32EEES1N_SH_EEEEES8_S8_EvT_T0_PKT1_T2_T3_T4_T5_PKT6_T7_T8_T9_T10_PT11_T12_T13_T14_T15_T16_)
        .other          _Z11gemm_deviceIN4cute5tupleIJiiiEEENS1_IJNS0_1CILi128EEES4_NS3_ILi64EEEEEEN7cutlass6half_tENS1_IJiNS3_ILi1EEEEEENS0_14ComposedLayoutINS0_7SwizzleILi3ELi3ELi3EEENS3_ILi0EEENS0_6LayoutINS1_IJNS1_IJNS3_ILi8EEENS3_ILi16EEEEEENS1_IJNS1_IJSG_SG_EEES9_EEENS1_IJS9_NS3_ILi3EEEEEEEEENS1_IJNS1_IJSG_NS3_ILi512EEEEEENS1_IJNS1_IJS9_S5_EEESE_EEENS1_IJSE_NS3_ILi8192EEEEEEEEEEEEENS0_9TiledCopyINS0_9Copy_AtomIJNS0_25SM80_CP_ASYNC_CACHEALWAYSINS7_9uint128_tES10_EES8_EEENSF_INS1_IJSI_SG_EEENS1_IJNS1_IJS4_S9_EEESH_EEEEENS1_IJSH_S5_EEEEENSY_IJNS0_17SM75_U32x4_LDSM_NES8_EEES8_SA_SW_S18_S1A_S8_NS1_IJS9_iEEENSF_INS1_IJS4_S4_EEENS1_IJS9_S4_EEEEENS0_8TiledMMAINS0_8MMA_AtomIJNS0_28SM80_16x8x16_F16F16F16F16_TNEEEENSF_INS1_IJNS3_ILi2EEES1J_S9_EEENS1_IJS9_S1J_SE_EEEEENS1_IJNS3_ILi32EEES1N_SH_EEEEES8_S8_EvT_T0_PKT1_T2_T3_T4_T5_PKT6_T7_T8_T9_T10_PT11_T12_T13_T14_T15_T16_,@"STO_CUDA_ENTRY STV_DEFAULT"
_Z11gemm_deviceIN4cute5tupleIJiiiEEENS1_IJNS0_1CILi128EEES4_NS3_ILi64EEEEEEN7cutlass6half_tENS1_IJiNS3_ILi1EEEEEENS0_14ComposedLayoutINS0_7SwizzleILi3ELi3ELi3EEENS3_ILi0EEENS0_6LayoutINS1_IJNS1_IJNS3_ILi8EEENS3_ILi16EEEEEENS1_IJNS1_IJSG_SG_EEES9_EEENS1_IJS9_NS3_ILi3EEEEEEEEENS1_IJNS1_IJSG_NS3_ILi512EEEEEENS1_IJNS1_IJS9_S5_EEESE_EEENS1_IJSE_NS3_ILi8192EEEEEEEEEEEEENS0_9TiledCopyINS0_9Copy_AtomIJNS0_25SM80_CP_ASYNC_CACHEALWAYSINS7_9uint128_tES10_EES8_EEENSF_INS1_IJSI_SG_EEENS1_IJNS1_IJS4_S9_EEESH_EEEEENS1_IJSH_S5_EEEEENSY_IJNS0_17SM75_U32x4_LDSM_NES8_EEES8_SA_SW_S18_S1A_S8_NS1_IJS9_iEEENSF_INS1_IJS4_S4_EEENS1_IJS9_S4_EEEEENS0_8TiledMMAINS0_8MMA_AtomIJNS0_28SM80_16x8x16_F16F16F16F16_TNEEEENSF_INS1_IJNS3_ILi2EEES1J_S9_EEENS1_IJS9_S1J_SE_EEEEENS1_IJNS3_ILi32EEES1N_SH_EEEEES8_S8_EvT_T0_PKT1_T2_T3_T4_T5_PKT6_T7_T8_T9_T10_PT11_T12_T13_T14_T15_T16_:
[----:B------:R-:W-:Y:S01]  /*0000*/  LDC R1, c[0x0][0x28] ;  /* 0x00000a00ff017b82 */ /* 0x000fe20000000800 */
[----:B------:R-:W1:Y:S07]  /*0010*/  S2R R139, SR_TID.X ;  /* 0x00000000008b7919 */ /* 0x000e6e0000002100 */
[----:B------:R-:W2:Y:S01]  /*0020*/  LDC R101, c[0x0][0x228] ;  /* 0x00008a00ff657b82 */ /* 0x000ea20000000800 */
[----:B------:R-:W-:Y:S01]  /*0030*/  ULDC.64 UR6, c[0x0][0x220] ;  /* 0x0000880000067ab9 */ /* 0x000fe20000000a00 */
[----:B------:R-:W-:Y:S01]  /*0040*/  ULDC.64 UR4, c[0x0][0x230] ;  /* 0x00008c0000047ab9 */ /* 0x000fe20000000a00 */
[----:B------:R-:W3:Y:S01]  /*0050*/  S2R R140, SR_CTAID.Y ;  /* 0x00000000008c7919 */ /* 0x000ee20000002600 */
[----:B------:R-:W-:-:S02]  /*0060*/  PRMT R66, RZ, 0x5410, RZ ;  /* 0x00005410ff427816 */ /* 0x000fc400000000ff */
[----:B------:R-:W-:Y:S02]  /*0070*/  PRMT R41, RZ, 0x5410, RZ ;  /* 0x00005410ff297816 */ /* 0x000fe400000000ff */
[----:B------:R-:W2:Y:S01]  /*0080*/  S2UR UR8, SR_CTAID.X ;  /* 0x00000000000879c3 */ /* 0x000ea20000002500 */
[----:B------:R-:W-:Y:S02]  /*0090*/  PRMT R40, RZ, 0x5410, RZ ;  /* 0x00005410ff287816 */ /* 0x000fe400000000ff */
[----:B------:R-:W-:Y:S02]  /*00a0*/  PRMT R43, RZ, 0x5410, RZ ;  /* 0x00005410ff2b7816 */ /* 0x000fe400000000ff */
[----:B------:R-:W-:Y:S02]  /*00b0*/  PRMT R42, RZ, 0x5410, RZ ;  /* 0x00005410ff2a7816 */ /* 0x000fe400000000ff */
[----:B------:R-:W-:Y:S01]  /*00c0*/  PRMT R45, RZ, 0x5410, RZ ;  /* 0x00005410ff2d7816 */ /* 0x000fe200000000ff */
[----:B------:R-:W4:Y:S01]  /*00d0*/  LDC R67, c[0x0][0x238] ;  /* 0x00008e00ff437b82 */ /* 0x000f220000000800 */
[----:B------:R-:W-:-:S02]  /*00e0*/  PRMT R44, RZ, 0x5410, RZ ;  /* 0x00005410ff2c7816 */ /* 0x000fc400000000ff */
[----:B------:R-:W-:Y:S02]  /*00f0*/  PRMT R47, RZ, 0x5410, RZ ;  /* 0x00005410ff2f7816 */ /* 0x000fe400000000ff */
[----:B------:R-:W-:Y:S02]  /*0100*/  PRMT R46, RZ, 0x5410, RZ ;  /* 0x00005410ff2e7816 */ /* 0x000fe400000000ff */
[----:B------:R-:W-:Y:S01]  /*0110*/  PRMT R49, RZ, 0x5410, RZ ;  /* 0x00005410ff317816 */ /* 0x000fe200000000ff */
[----:B------:R-:W5:Y:S01]  /*0120*/  LDC R2, c[0x0][0x218] ;  /* 0x00008600ff027b82 */ /* 0x000f620000000800 */
[----:B------:R-:W-:Y:S02]  /*0130*/  PRMT R48, RZ, 0x5410, RZ ;  /* 0x00005410ff307816 */ /* 0x000fe400000000ff */
[----:B------:R-:W-:Y:S02]  /*0140*/  PRMT R57, RZ, 0x5410, RZ ;  /* 0x00005410ff397816 */ /* 0x000fe400000000ff */
[----:B------:R-:W-:Y:S01]  /*0150*/  PRMT R56, RZ, 0x5410, RZ ;  /* 0x00005410ff387816 */ /* 0x000fe200000000ff */
[----:B-1----:R-:W-:Y:S01]  /*0160*/  IMAD.SHL.U32 R144, R139, 0x8, RZ ;  /* 0x000000088b907824 */ /* 0x002fe200078e00ff */
[----:B------:R-:W-:Y:S01]  /*0170*/  SHF.R.U32.HI R5, RZ, 0x3, R139 ;  /* 0x00000003ff057819 */ /* 0x000fe2000001168b */
[----:B--2---:R-:W-:Y:S01]  /*0180*/  IMAD R4, R101, UR8, RZ ;  /* 0x0000000865047c24 */ /* 0x004fe2000f8e02ff */
[----:B------:R-:W1:Y:S01]  /*0190*/  S2UR UR9, SR_CgaCtaId ;  /* 0x00000000000979c3 */ /* 0x000e620000008800 */
[----:B------:R-:W-:Y:S01]  /*01a0*/  IMAD.SHL.U32 R7, R139, 0x40, RZ ;  /* 0x000000408b077824 */ /* 0x000fe200078e00ff */
[----:B------:R-:W-:-:S02]  /*01b0*/  LOP3.LUT R0, R144, 0x38, RZ, 0xc0, !PT ;  /* 0x0000003890007812 */ /* 0x000fc400078ec0ff */
[--C-:B------:R-:W-:Y:S02]  /*01c0*/  SHF.R.U32.HI R146, RZ, 0x1, R139.reuse ;  /* 0x00000001ff927819 */ /* 0x100fe4000001168b */
[----:B------:R-:W-:Y:S01]  /*01d0*/  LOP3.LUT R6, R7, 0x1c0, RZ, 0xc0, !PT ;  /* 0x000001c007067812 */ /* 0x000fe200078ec0ff */
[C-C-:B------:R-:W-:Y:S01]  /*01e0*/  IMAD R3, R5.reuse, R101, R0.reuse ;  /* 0x0000006505037224 */ /* 0x140fe200078e0200 */
[----:B------:R-:W-:Y:S01]  /*01f0*/  PRMT R55, RZ, 0x5410, RZ ;  /* 0x00005410ff377816 */ /* 0x000fe200000000ff */
[-C--:B----4-:R-:W-:Y:S01]  /*0200*/  IMAD R5, R5, R67.reuse, R0 ;  /* 0x0000004305057224 */ /* 0x090fe200078e0200 */
[----:B------:R-:W-:Y:S01]  /*0210*/  LOP3.LUT R143, R6, 0x38, R139, 0xf8, !PT ;  /* 0x00000038068f7812 */ /* 0x000fe200078ef88b */
[----:B---3--:R-:W-:Y:S01]  /*0220*/  IMAD R0, R140, R67, RZ ;  /* 0x000000438c007224 */ /* 0x008fe200078e02ff */
[----:B------:R-:W-:Y:S01]  /*0230*/  LEA R3, P1, R4, R3, 0x7 ;  /* 0x0000000304037211 */ /* 0x000fe200078238ff */
[----:B------:R-:W-:Y:S01]  /*0240*/  IMAD.SHL.U32 R101, R101, 0x10, RZ ;  /* 0x0000001065657824 */ /* 0x000fe200078e00ff */
[----:B------:R-:W-:Y:S01]  /*0250*/  LOP3.LUT R143, R143, 0x38, R144, 0x78, !PT ;  /* 0x000000388f8f7812 */ /* 0x000fe200078e7890 */
[----:B------:R-:W-:Y:S01]  /*0260*/  IMAD.SHL.U32 R67, R67, 0x10, RZ ;  /* 0x0000001043437824 */ /* 0x000fe200078e00ff */
[----:B------:R-:W-:Y:S01]  /*0270*/  LEA R5, P0, R0, R5, 0x7 ;  /* 0x0000000500057211 */ /* 0x000fe200078038ff */
[----:B------:R-:W-:Y:S01]  /*0280*/  IMAD.X R0, RZ, RZ, RZ, P1 ;  /* 0x000000ffff007224 */ /* 0x000fe200008e06ff */
[----:B------:R-:W-:-:S02]  /*0290*/  LEA R150, P1, R3, UR6, 0x1 ;  /* 0x0000000603967c11 */ /* 0x000fc4000f8208ff */
[----:B------:R-:W-:Y:S01]  /*02a0*/  PRMT R54, RZ, 0x5410, RZ ;  /* 0x00005410ff367816 */ /* 0x000fe200000000ff */
[----:B------:R-:W-:Y:S01]  /*02b0*/  IMAD.X R4, RZ, RZ, RZ, P0 ;  /* 0x000000ffff047224 */ /* 0x000fe200000e06ff */
[----:B------:R-:W-:Y:S01]  /*02c0*/  LEA R148, P0, R5, UR4, 0x1 ;  /* 0x0000000405947c11 */ /* 0x000fe2000f8008ff */
[----:B------:R-:W-:Y:S01]  /*02d0*/  UMOV UR4, 0x400 ;  /* 0x0000040000047882 */ /* 0x000fe20000000000 */
[----:B------:R-:W-:Y:S01]  /*02e0*/  LEA.HI.X R151, R3, UR7, R0, 0x1, P1 ;  /* 0x0000000703977c11 */ /* 0x000fe200088f0c00 */
[----:B-1----:R-:W-:Y:S01]  /*02f0*/  ULEA UR9, UR9, UR4, 0x18 ;  /* 0x0000000409097291 */ /* 0x002fe2000f8ec03f */
[----:B------:R-:W-:Y:S01]  /*0300*/  LEA.HI.X R149, R5, UR5, R4, 0x1, P0 ;  /* 0x0000000505957c11 */ /* 0x000fe200080f0c04 */
[----:B------:R-:W-:Y:S01]  /*0310*/  IMAD.SHL.U32 R5, R139, 0x4, RZ ;  /* 0x000000048b057824 */ /* 0x000fe200078e00ff */
[----:B-----5:R-:W-:Y:S01]  /*0320*/  ISETP.GT.AND P0, PT, R2, 0x40, PT ;  /* 0x000000400200780c */ /* 0x020fe20003f04270 */
[----:B------:R-:W-:Y:S01]  /*0330*/  IMAD.WIDE R14, R101, 0x2, R150 ;  /* 0x00000002650e7825 */ /* 0x000fe200078e0296 */
[----:B------:R-:W-:Y:S01]  /*0340*/  SHF.R.U32.HI R0, RZ, 0x6, R139 ;  /* 0x00000006ff007819 */ /* 0x000fe2000001168b */
[----:B------:R-:W-:Y:S01]  /*0350*/  ULDC.64 UR6, c[0x0][0x208] ;  /* 0x0000820000067ab9 */ /* 0x000fe20000000a00 */
[----:B------:R-:W-:Y:S01]  /*0360*/  LOP3.LUT R5, R5, 0x40, RZ, 0xc0, !PT ;  /* 0x0000004005057812 */ /* 0x000fe200078ec0ff */
[----:B------:R-:W-:Y:S01]  /*0370*/  IMAD.SHL.U32 R4, R139, 0x20, RZ ;  /* 0x000000208b047824 */ /* 0x000fe200078e00ff */
[----:B------:R-:W-:Y:S01]  /*0380*/  SEL R103, RZ, 0x1, !P0 ;  /* 0x00000001ff677807 */ /* 0x000fe20004000000 */
[----:B------:R-:W-:Y:S01]  /*0390*/  IMAD.WIDE R10, R101, 0x2, R14 ;  /* 0x00000002650a7825 */ /* 0x000fe200078e020e */
[----:B------:R-:W-:Y:S01]  /*03a0*/  LOP3.LUT R5, R5, 0x38, R144, 0xf8, !PT ;  /* 0x0000003805057812 */ /* 0x000fe200078ef890 */
[----:B------:R-:W-:Y:S01]  /*03b0*/  UIADD3 UR4, UR9, 0xc000, URZ ;  /* 0x0000c00009047890 */ /* 0x000fe2000fffe03f */
[----:B------:R-:W-:Y:S01]  /*03c0*/  LOP3.LUT R4, R4, 0x400, RZ, 0xc0, !PT ;  /* 0x0000040004047812 */ /* 0x000fe200078ec0ff */
[----:B------:R-:W-:Y:S01]  /*03d0*/  IMAD.WIDE R36, R67, 0x2, R148 ;  /* 0x0000000243247825 */ /* 0x000fe200078e0294 */
[----:B------:R-:W-:-:S02]  /*03e0*/  LOP3.LUT R144, R144, 0x78, RZ, 0xc0, !PT ;  /* 0x0000007890907812 */ /* 0x000fc400078ec0ff */
[----:B------:R-:W-:Y:S01]  /*03f0*/  LOP3.LUT R3, R4, 0x200, R7, 0xf8, !PT ;  /* 0x0000020004037812 */ /* 0x000fe200078ef807 */
[----:B------:R-:W-:Y:S01]  /*0400*/  IMAD.WIDE.U32 R22, R103, 0x80, R150 ;  /* 0x0000008067167825 */ /* 0x000fe200078e0096 */
[----:B------:R-:W-:Y:S02]  /*0410*/  LOP3.LUT R7, R7, 0x400, RZ, 0xc0, !PT ;  /* 0x0000040007077812 */ /* 0x000fe400078ec0ff */
[----:B------:R-:W-:Y:S01]  /*0420*/  LOP3.LUT R144, R144, 0x8, R139, 0x78, !PT ;  /* 0x0000000890907812 */ /* 0x000fe200078e788b */
[----:B------:R-:W-:Y:S01]  /*0430*/  IMAD.WIDE R26, R101, 0x2, R10 ;  /* 0x00000002651a7825 */ /* 0x000fe200078e020a */
[----:B------:R-:W-:Y:S02]  /*0440*/  LOP3.LUT R146, R5, 0x8, R146, 0x78, !PT ;  /* 0x0000000805927812 */ /* 0x000fe400078e7892 */
[----:B------:R-:W-:Y:S01]  /*0450*/  ISETP.GE.AND P0, PT, R2, 0x1, PT ;  /* 0x000000010200780c */ /* 0x000fe20003f06270 */
[----:B------:R-:W-:Y:S01]  /*0460*/  IMAD.SHL.U32 R0, R0, 0x200, RZ ;  /* 0x0000020000007824 */ /* 0x000fe200078e00ff */
[----:B------:R-:W-:Y:S01]  /*0470*/  LOP3.LUT R146, R3, R146, RZ, 0xfc, !PT ;  /* 0x0000009203927212 */ /* 0x000fe200078efcff */
[----:B------:R-:W-:Y:S01]  /*0480*/  IMAD.WIDE R34, R67, 0x2, R36 ;  /* 0x0000000243227825 */ /* 0x000fe200078e0224 */
[----:B------:R-:W-:-:S02]  /*0490*/  PRMT R3, RZ, 0x5410, RZ ;  /* 0x00005410ff037816 */ /* 0x000fc400000000ff */
[----:B------:R-:W-:Y:S01]  /*04a0*/  IADD3 R144, R144, R7, R0 ;  /* 0x0000000790907210 */ /* 0x000fe20007ffe000 */
[----:B------:R-:W-:Y:S01]  /*04b0*/  IMAD.WIDE R20, R101, 0x2, R22 ;  /* 0x0000000265147825 */ /* 0x000fe200078e0216 */
[----:B------:R-:W-:Y:S02]  /*04c0*/  LOP3.LUT R143, R143, R0, RZ, 0xfc, !PT ;  /* 0x000000008f8f7212 */ /* 0x000fe400078efcff */
[----:B------:R-:W-:Y:S01]  /*04d0*/  LEA R0, R144, UR9, 0x1 ;  /* 0x0000000990007c11 */ /* 0x000fe2000f8e08ff */
[----:B------:R-:W-:Y:S01]  /*04e0*/  IMAD.WIDE R4, R101, 0x2, R26 ;  /* 0x0000000265047825 */ /* 0x000fe200078e021a */
[----:B------:R-:W-:Y:S02]  /*04f0*/  LEA R143, R143, UR9, 0x1 ;  /* 0x000000098f8f7c11 */ /* 0x000fe4000f8e08ff */
[----:B------:R-:W-:Y:S01]  /*0500*/  LEA R146, R146, UR9, 0x1 ;  /* 0x0000000992927c11 */ /* 0x000fe2000f8e08ff */
[----:B------:R-:W-:Y:S01]  /*0510*/  IMAD.WIDE.U32 R6, R103, 0x80, R148 ;  /* 0x0000008067067825 */ /* 0x000fe200078e0094 */
[----:B------:R-:W-:Y:S01]  /*0520*/  LEA R144, R144, UR4, 0x1 ;  /* 0x0000000490907c11 */ /* 0x000fe2000f8e08ff */
[----:B------:R-:W-:Y:S01]  /*0530*/  @!PT LDS RZ, [RZ] ;  /* 0x00000000fffff984 */ /* 0x000fe20000000800 */
[----:B------:R-:W-:Y:S01]  /*0540*/  @!PT LDS RZ, [RZ] ;  /* 0x00000000fffff984 */ /* 0x000fe20000000800 */
[----:B------:R-:W-:Y:S01]  /*0550*/  @!PT LDS RZ, [RZ] ;  /* 0x00000000fffff984 */ /* 0x000fe20000000800 */
[----:B------:R-:W-:Y:S01]  /*0560*/  LDGSTS.E.LTC128B.128 [R143], desc[UR6][R150.64] ;  /* 0x00000000968f7fae */ /* 0x000fe2000b921d46 */
[----:B------:R-:W-:Y:S01]  /*0570*/  PRMT R53, RZ, 0x5410, RZ ;  /* 0x00005410ff357816 */ /* 0x000fe200000000ff */
[----:B------:R-:W-:Y:S01]  /*0580*/  IMAD.WIDE R32, R67, 0x2, R34 ;  /* 0x0000000243207825 */ /* 0x000fe200078e0222 */
[----:B------:R-:W-:Y:S01]  /*0590*/  PRMT R52, RZ, 0x5410, RZ ;  /* 0x00005410ff347816 */ /* 0x000fe200000000ff */
[----:B------:R1:W-:Y:S01]  /*05a0*/  LDGSTS.E.LTC128B.128 [R143+0x800], desc[UR6][R14.64] ;  /* 0x008000000e8f7fae */ /* 0x0003e2000b921d46 */
[----:B------:R-:W-:Y:S01]  /*05b0*/  PRMT R51, RZ, 0x5410, RZ ;  /* 0x00005410ff337816 */ /* 0x000fe200000000ff */
[C---:B------:R-:W-:Y:S01]  /*05c0*/  IMAD.WIDE R18, R101.reuse, 0x2, R20 ;  /* 0x0000000265127825 */ /* 0x040fe200078e0214 */
[----:B------:R-:W-:Y:S01]  /*05d0*/  PRMT R50, RZ, 0x5410, RZ ;  /* 0x00005410ff327816 */ /* 0x000fe200000000ff */
[----:B------:R2:W-:Y:S01]  /*05e0*/  LDGSTS.E.LTC128B.128 [R143+0x1000], desc[UR6][R10.64] ;  /* 0x010000000a8f7fae */ /* 0x0005e2000b921d46 */
[----:B------:R-:W-:Y:S01]  /*05f0*/  PRMT R59, RZ, 0x5410, RZ ;  /* 0x00005410ff3b7816 */ /* 0x000fe200000000ff */
[----:B------:R-:W-:Y:S01]  /*0600*/  IMAD.WIDE R8, R101, 0x2, R4 ;  /* 0x0000000265087825 */ /* 0x000fe200078e0204 */
[----:B------:R-:W-:Y:S01]  /*0610*/  PRMT R58, RZ, 0x5410, RZ ;  /* 0x00005410ff3a7816 */ /* 0x000fe200000000ff */
[----:B------:R-:W-:Y:S01]  /*0620*/  LDGSTS.E.LTC128B.128 [R143+0x1800], desc[UR6][R26.64] ;  /* 0x018000001a8f7fae */ /* 0x000fe2000b921d46 */
[----:B------:R-:W-:Y:S01]  /*0630*/  PRMT R61, RZ, 0x5410, RZ ;  /* 0x00005410ff3d7816 */ /* 0x000fe200000000ff */
[C---:B------:R-:W-:Y:S01]  /*0640*/  IMAD.WIDE R12, R67.reuse, 0x2, R6 ;  /* 0x00000002430c7825 */ /* 0x040fe200078e0206 */
[----:B------:R-:W-:Y:S01]  /*0650*/  PRMT R60, RZ, 0x5410, RZ ;  /* 0x00005410ff3c7816 */ /* 0x000fe200000000ff */
[----:B------:R3:W-:Y:S01]  /*0660*/  LDGSTS.E.LTC128B.128 [R143+0x2000], desc[UR6][R4.64] ;  /* 0x02000000048f7fae */ /* 0x0007e2000b921d46 */
[----:B------:R-:W-:Y:S01]  /*0670*/  PRMT R63, RZ, 0x5410, RZ ;  /* 0x00005410ff3f7816 */ /* 0x000fe200000000ff */
[----:B------:R-:W-:Y:S01]  /*0680*/  IMAD.WIDE R30, R67, 0x2, R32 ;  /* 0x00000002431e7825 */ /* 0x000fe200078e0220 */
[----:B------:R-:W-:Y:S01]  /*0690*/  PRMT R62, RZ, 0x5410, RZ ;  /* 0x00005410ff3e7816 */ /* 0x000fe200000000ff */
[----:B------:R4:W-:Y:S01]  /*06a0*/  LDGSTS.E.LTC128B.128 [R143+0x2800], desc[UR6][R8.64] ;  /* 0x02800000088f7fae */ /* 0x0009e2000b921d46 */
[----:B------:R-:W-:Y:S01]  /*06b0*/  PRMT R65, RZ, 0x5410, RZ ;  /* 0x00005410ff417816 */ /* 0x000fe200000000ff */
[----:B------:R-:W-:Y:S01]  /*06c0*/  IMAD.WIDE R16, R101, 0x2, R18 ;  /* 0x0000000265107825 */ /* 0x000fe200078e0212 */
[----:B------:R-:W-:-:S03]  /*06d0*/  PRMT R64, RZ, 0x5410, RZ ;  /* 0x00005410ff407816 */ /* 0x000fc600000000ff */
[----:B------:R-:W-:-:S04]  /*06e0*/  IMAD.WIDE R24, R101, 0x2, R8 ;  /* 0x0000000265187825 */ /* 0x000fc800078e0208 */
[----:B------:R-:W-:Y:S01]  /*06f0*/  IMAD.WIDE R28, R67, 0x2, R30 ;  /* 0x00000002431c7825 */ /* 0x000fe200078e021e */
[----:B------:R5:W-:Y:S03]  /*0700*/  LDGSTS.E.LTC128B.128 [R143+0x3000], desc[UR6][R24.64] ;  /* 0x03000000188f7fae */ /* 0x000be6000b921d46 */
[----:B-1----:R-:W-:-:S04]  /*0710*/  IMAD.WIDE R14, R101, 0x2, R16 ;  /* 0x00000002650e7825 */ /* 0x002fc800078e0210 */
[----:B--2---:R-:W-:-:S04]  /*0720*/  IMAD.WIDE R10, R67, 0x2, R12 ;  /* 0x00000002430a7825 */ /* 0x004fc800078e020c */
[----:B------:R-:W-:-:S04]  /*0730*/  IMAD.WIDE R38, R101, 0x2, R24 ;  /* 0x0000000265267825 */ /* 0x000fc800078e0218 */
[C---:B---3--:R-:W-:Y:S01]  /*0740*/  IMAD.WIDE R4, R67.reuse, 0x2, R10 ;  /* 0x0000000243047825 */ /* 0x048fe200078e020a */
[----:B------:R1:W-:Y:S03]  /*0750*/  LDGSTS.E.LTC128B.128 [R143+0x3800], desc[UR6][R38.64] ;  /* 0x03800000268f7fae */ /* 0x0003e6000b921d46 */
[----:B------:R-:W-:Y:S01]  /*0760*/  IMAD.WIDE R26, R67, 0x2, R28 ;  /* 0x00000002431a7825 */ /* 0x000fe200078e021c */
[----:B------:R-:W-:Y:S03]  /*0770*/  LDGSTS.E.LTC128B.128 [R143+0xc000], desc[UR6][R148.64] ;  /* 0x0c000000948f7fae */ /* 0x000fe6000b921d46 */
[----:B----4-:R-:W-:Y:S01]  /*0780*/  IMAD.WIDE R8, R101, 0x2, R14 ;  /* 0x0000000265087825 */ /* 0x010fe200078e020e */
[----:B------:R2:W-:Y:S03]  /*0790*/  LDGSTS.E.LTC128B.128 [R143+0xc800], desc[UR6][R36.64] ;  /* 0x0c800000248f7fae */ /* 0x0005e6000b921d46 */
[C---:B-----5:R-:W-:Y:S01]  /*07a0*/  IMAD.WIDE R24, R67.reuse, 0x2, R26 ;  /* 0x0000000243187825 */ /* 0x060fe200078e021a */
[----:B------:R3:W-:Y:S04]  /*07b0*/  LDGSTS.E.LTC128B.128 [R143+0xd000], desc[UR6][R34.64] ;  /* 0x0d000000228f7fae */ /* 0x0007e8000b921d46 */
[----:B------:R4:W-:Y:S04]  /*07c0*/  LDGSTS.E.LTC128B.128 [R143+0xd800], desc[UR6][R32.64] ;  /* 0x0d800000208f7fae */ /* 0x0009e8000b921d46 */
[----:B------:R5:W-:Y:S04]  /*07d0*/  LDGSTS.E.LTC128B.128 [R143+0xe000], desc[UR6][R30.64] ;  /* 0x0e0000001e8f7fae */ /* 0x000be8000b921d46 */
[----:B------:R5:W-:Y:S01]  /*07e0*/  LDGSTS.E.LTC128B.128 [R143+0xe800], desc[UR6][R28.64] ;  /* 0x0e8000001c8f7fae */ /* 0x000be2000b921d46 */
[----:B-1----:R-:W-:-:S03]  /*07f0*/  IMAD.WIDE R38, R67, 0x2, R4 ;  /* 0x0000000243267825 */ /* 0x002fc600078e0204 */
[----:B------:R1:W-:Y:S04]  /*0800*/  LDGSTS.E.LTC128B.128 [R143+0xf000], desc[UR6][R26.64] ;  /* 0x0f0000001a8f7fae */ /* 0x0003e8000b921d46 */
[----:B------:R1:W-:Y:S01]  /*0810*/  LDGSTS.E.LTC128B.128 [R143+0xf800], desc[UR6][R24.64] ;  /* 0x0f800000188f7fae */ /* 0x0003e2000b921d46 */
[----:B--2---:R-:W-:-:S03]  /*0820*/  IMAD.WIDE R36, R101, 0x2, R8 ;  /* 0x0000000265247825 */ /* 0x004fc600078e0208 */
[----:B------:R-:W0:Y:S01]  /*0830*/  LDGDEPBAR ;  /* 0x00000000000079af */ /* 0x000e220000000000 */
[----:B---3--:R-:W-:-:S03]  /*0840*/  PRMT R35, RZ, 0x5410, RZ ;  /* 0x00005410ff237816 */ /* 0x008fc600000000ff */
[----:B------:R2:W-:Y:S01]  /*0850*/  LDGSTS.E.LTC128B.128 [R143+0x4000], desc[UR6][R22.64] ;  /* 0x04000000168f7fae */ /* 0x0005e2000b921d46 */
[----:B------:R-:W-:Y:S01]  /*0860*/  PRMT R34, RZ, 0x5410, RZ ;  /* 0x00005410ff227816 */ /* 0x000fe200000000ff */
[----:B----4-:R-:W-:Y:S02]  /*0870*/  IMAD.WIDE R32, R67, 0x2, R38 ;  /* 0x0000000243207825 */ /* 0x010fe400078e0226 */
[----:B------:R3:W-:Y:S01]  /*0880*/  LDGSTS.E.LTC128B.128 [R143+0x4800], desc[UR6][R20.64] ;  /* 0x04800000148f7fae */ /* 0x0007e2000b921d46 */
[----:B-----5:R-:W-:-:S03]  /*0890*/  PRMT R31, RZ, 0x5410, RZ ;  /* 0x00005410ff1f7816 */ /* 0x020fc600000000ff */
[----:B------:R4:W-:Y:S01]  /*08a0*/  LDGSTS.E.LTC128B.128 [R143+0x5000], desc[UR6][R18.64] ;  /* 0x05000000128f7fae */ /* 0x0009e2000b921d46 */
[----:B------:R-:W-:Y:S01]  /*08b0*/  PRMT R30, RZ, 0x5410, RZ ;  /* 0x00005410ff1e7816 */ /* 0x000fe200000000ff */
[----:B------:R-:W-:Y:S02]  /*08c0*/  IMAD.WIDE R28, R101, 0x2, R36 ;  /* 0x00000002651c7825 */ /* 0x000fe400078e0224 */
[----:B------:R5:W-:Y:S01]  /*08d0*/  LDGSTS.E.LTC128B.128 [R143+0x5800], desc[UR6][R16.64] ;  /* 0x05800000108f7fae */ /* 0x000be2000b921d46 */
[----:B-1----:R-:W-:-:S03]  /*08e0*/  PRMT R27, RZ, 0x5410, RZ ;  /* 0x00005410ff1b7816 */ /* 0x002fc600000000ff */
[----:B------:R1:W-:Y:S01]  /*08f0*/  LDGSTS.E.LTC128B.128 [R143+0x6000], desc[UR6][R14.64] ;  /* 0x060000000e8f7fae */ /* 0x0003e2000b921d46 */
[----:B------:R-:W-:Y:S01]  /*0900*/  PRMT R26, RZ, 0x5410, RZ ;  /* 0x00005410ff1a7816 */ /* 0x000fe200000000ff */
[----:B------:R-:W-:Y:S02]  /*0910*/  IMAD.WIDE R24, R67, 0x2, R32 ;  /* 0x0000000243187825 */ /* 0x000fe400078e0220 */
[----:B------:R1:W-:Y:S04]  /*0920*/  LDGSTS.E.LTC128B.128 [R143+0x6800], desc[UR6][R8.64] ;  /* 0x06800000088f7fae */ /* 0x0003e8000b921d46 */
[----:B------:R1:W-:Y:S01]  /*0930*/  LDGSTS.E.LTC128B.128 [R143+0x7000], desc[UR6][R36.64] ;  /* 0x07000000248f7fae */ /* 0x0003e2000b921d46 */
[----:B--2---:R-:W-:-:S03]  /*0940*/  PRMT R23, RZ, 0x5410, RZ ;  /* 0x00005410ff177816 */ /* 0x004fc600000000ff */
[----:B------:R2:W-:Y:S01]  /*0950*/  LDGSTS.E.LTC128B.128 [R143+0x7800], desc[UR6][R28.64] ;  /* 0x078000001c8f7fae */ /* 0x0005e2000b921d46 */
[----:B------:R-:W-:Y:S02]  /*0960*/  PRMT R22, RZ, 0x5410, RZ ;  /* 0x00005410ff167816 */ /* 0x000fe400000000ff */
[----:B---3--:R-:W-:Y:S01]  /*0970*/  PRMT R21, RZ, 0x5410, RZ ;  /* 0x00005410ff157816 */ /* 0x008fe200000000ff */
[----:B------:R3:W-:Y:S01]  /*0980*/  LDGSTS.E.LTC128B.128 [R143+0x10000], desc[UR6][R6.64] ;  /* 0x10000000068f7fae */ /* 0x0007e2000b921d46 */
[----:B------:R-:W-:Y:S01]  /*0990*/  PRMT R20, RZ, 0x5410, RZ ;  /* 0x00005410ff147816 */ /* 0x000fe200000000ff */
[----:B----4-:R-:W-:Y:S02]  /*09a0*/  IMAD.WIDE R18, R67, 0x2, R24 ;  /* 0x0000000243127825 */ /* 0x010fe400078e0218 */
[----:B------:R4:W-:Y:S01]  /*09b0*/  LDGSTS.E.LTC128B.128 [R143+0x10800], desc[UR6][R12.64] ;  /* 0x108000000c8f7fae */ /* 0x0009e2000b921d46 */
[----:B-----5:R-:W-:-:S03]  /*09c0*/  PRMT R17, RZ, 0x5410, RZ ;  /* 0x00005410ff117816 */ /* 0x020fc600000000ff */
[----:B------:R5:W-:Y:S01]  /*09d0*/  LDGSTS.E.LTC128B.128 [R143+0x11000], desc[UR6][R10.64] ;  /* 0x110000000a8f7fae */ /* 0x000be2000b921d46 */
[----:B------:R-:W-:Y:S02]  /*09e0*/  PRMT R16, RZ, 0x5410, RZ ;  /* 0x00005410ff107816 */ /* 0x000fe400000000ff */
[----:B-1----:R-:W-:Y:S01]  /*09f0*/  PRMT R15, RZ, 0x5410, RZ ;  /* 0x00005410ff0f7816 */ /* 0x002fe200000000ff */
[----:B------:R1:W-:Y:S01]  /*0a00*/  LDGSTS.E.LTC128B.128 [R143+0x11800], desc[UR6][R4.64] ;  /* 0x11800000048f7fae */ /* 0x0003e2000b921d46 */
[----:B------:R-:W-:Y:S02]  /*0a10*/  PRMT R14, RZ, 0x5410, RZ ;  /* 0x00005410ff0e7816 */ /* 0x000fe400000000ff */
[----:B------:R-:W-:Y:S01]  /*0a20*/  PRMT R8, RZ, 0x5410, RZ ;  /* 0x00005410ff087816 */ /* 0x000fe200000000ff */
[----:B------:R1:W-:Y:S01]  /*0a30*/  LDGSTS.E.LTC128B.128 [R143+0x12000], desc[UR6][R38.64] ;  /* 0x12000000268f7fae */ /* 0x0003e2000b921d46 */
[----:B------:R-:W-:Y:S02]  /*0a40*/  PRMT R9, R9, 0x5410, RZ ;  /* 0x0000541009097816 */ /* 0x000fe400000000ff */
[----:B------:R-:W-:Y:S01]  /*0a50*/  PRMT R37, RZ, 0x5410, RZ ;  /* 0x00005410ff257816 */ /* 0x000fe200000000ff */
[----:B------:R1:W-:Y:S01]  /*0a60*/  LDGSTS.E.LTC128B.128 [R143+0x12800], desc[UR6][R32.64] ;  /* 0x12800000208f7fae */ /* 0x0003e2000b921d46 */
[----:B------:R-:W-:-:S02]  /*0a70*/  PRMT R36, RZ, 0x5410, RZ ;  /* 0x00005410ff247816 */ /* 0x000fc400000000ff */
[----:B--2---:R-:W-:Y:S01]  /*0a80*/  PRMT R29, RZ, 0x5410, RZ ;  /* 0x00005410ff1d7816 */ /* 0x004fe200000000ff */
[----:B------:R2:W-:Y:S01]  /*0a90*/  LDGSTS.E.LTC128B.128 [R143+0x13000], desc[UR6][R24.64] ;  /* 0x13000000188f7fae */ /* 0x0005e2000b921d46 */
[----:B------:R-:W-:Y:S02]  /*0aa0*/  PRMT R28, RZ, 0x5410, RZ ;  /* 0x00005410ff1c7816 */ /* 0x000fe400000000ff */
[----:B---3--:R-:W-:Y:S01]  /*0ab0*/  PRMT R7, RZ, 0x5410, RZ ;  /* 0x00005410ff077816 */ /* 0x008fe200000000ff */
[----:B------:R3:W-:Y:S01]  /*0ac0*/  LDGSTS.E.LTC128B.128 [R143+0x13800], desc[UR6][R18.64] ;  /* 0x13800000128f7fae */ /* 0x0007e2000b921d46 */
[----:B------:R-:W-:Y:S02]  /*0ad0*/  PRMT R6, RZ, 0x5410, RZ ;  /* 0x00005410ff067816 */ /* 0x000fe400000000ff */
[----:B----4-:R-:W-:Y:S01]  /*0ae0*/  PRMT R13, RZ, 0x5410, RZ ;  /* 0x00005410ff0d7816 */ /* 0x010fe200000000ff */
[----:B------:R-:W0:Y:S01]  /*0af0*/  LDGDEPBAR ;  /* 0x00000000000079af */ /* 0x000e220000000000 */
[----:B------:R-:W-:-:S02]  /*0b00*/  PRMT R12, RZ, 0x5410, RZ ;  /* 0x00005410ff0c7816 */ /* 0x000fc400000000ff */
[----:B-----5:R-:W-:Y:S02]  /*0b10*/  PRMT R11, RZ, 0x5410, RZ ;  /* 0x00005410ff0b7816 */ /* 0x020fe400000000ff */
[----:B------:R-:W-:Y:S02]  /*0b20*/  PRMT R10, RZ, 0x5410, RZ ;  /* 0x00005410ff0a7816 */ /* 0x000fe400000000ff */
[----:B-1----:R-:W-:Y:S02]  /*0b30*/  PRMT R5, RZ, 0x5410, RZ ;  /* 0x00005410ff057816 */ /* 0x002fe400000000ff */
[----:B------:R-:W-:Y:S02]  /*0b40*/  PRMT R4, RZ, 0x5410, RZ ;  /* 0x00005410ff047816 */ /* 0x000fe400000000ff */
[----:B------:R-:W-:Y:S02]  /*0b50*/  PRMT R39, RZ, 0x5410, RZ ;  /* 0x00005410ff277816 */ /* 0x000fe400000000ff */
[----:B------:R-:W-:-:S02]  /*0b60*/  PRMT R38, RZ, 0x5410, RZ ;  /* 0x00005410ff267816 */ /* 0x000fc400000000ff */
[----:B------:R-:W-:Y:S02]  /*0b70*/  PRMT R33, RZ, 0x5410, RZ ;  /* 0x00005410ff217816 */ /* 0x000fe400000000ff */
[----:B------:R-:W-:Y:S02]  /*0b80*/  PRMT R32, RZ, 0x5410, RZ ;  /* 0x00005410ff207816 */ /* 0x000fe400000000ff */
[----:B--2---:R-:W-:Y:S02]  /*0b90*/  PRMT R25, RZ, 0x5410, RZ ;  /* 0x00005410ff197816 */ /* 0x004fe400000000ff */
[----:B------:R-:W-:Y:S02]  /*0ba0*/  PRMT R24, RZ, 0x5410, RZ ;  /* 0x00005410ff187816 */ /* 0x000fe400000000ff */
[----:B---3--:R-:W-:Y:S01]  /*0bb0*/  PRMT R19, RZ, 0x5410, RZ ;  /* 0x00005410ff137816 */ /* 0x008fe200000000ff */
[----:B------:R-:W-:-:S04]  /*0bc0*/  DEPBAR.LE SB0, 0x1 ;  /* 0x000080400000791a */ /* 0x000fc80000000000 */
[----:B------:R-:W-:Y:S01]  /*0bd0*/  BAR.SYNC.DEFER_BLOCKING 0x0 ;  /* 0x0000000000007b1d */ /* 0x000fe20000010000 */
[----:B------:R-:W-:-:S05]  /*0be0*/  PRMT R18, RZ, 0x5410, RZ ;  /* 0x00005410ff127816 */ /* 0x000fca00000000ff */
[----:B------:R-:W1:Y:S04]  /*0bf0*/  LDSM.16.M88.4 R72, [R0+0xc000] ;  /* 0x00c000000048783b */ /* 0x000e680000000200 */
[----:B------:R-:W2:Y:S04]  /*0c00*/  LDSM.16.M88.4 R88, [R0+0xd000] ;  /* 0x00d000000058783b */ /* 0x000ea80000000200 */
[----:B------:R-:W3:Y:S04]  /*0c10*/  LDSM.16.M88.4 R92, [R0+0xe000] ;  /* 0x00e00000005c783b */ /* 0x000ee80000000200 */
[----:B------:R4:W1:Y:S04]  /*0c20*/  LDSM.16.M88.4 R96, [R0+0xf000] ;  /* 0x00f000000060783b */ /* 0x0008680000000200 */
[----:B------:R1:W1:Y:S04]  /*0c30*/  LDSM.16.M88.4 R68, [R146] ;  /* 0x000000009244783b */ /* 0x0002680000000200 */
[----:B------:R1:W1:Y:S04]  /*0c40*/  LDSM.16.M88.4 R76, [R146+0x1000] ;  /* 0x00100000924c783b */ /* 0x0002680000000200 */
[----:B------:R1:W1:Y:S04]  /*0c50*/  LDSM.16.M88.4 R80, [R146+0x2000] ;  /* 0x002000009250783b */ /* 0x0002680000000200 */
[----:B------:R1:W1:Y:S01]  /*0c60*/  LDSM.16.M88.4 R84, [R146+0x3000] ;  /* 0x003000009254783b */ /* 0x0002620000000200 */
[----:B----4-:R-:W-:Y:S01]  /*0c70*/  PRMT R0, RZ, 0x7610, R0 ;  /* 0x00007610ff007816 */ /* 0x010fe20000000000 */
[----:B------:R-:W-:Y:S06]  /*0c80*/  @!P0 BRA `(.L_x_1) ;  /* 0x00000014008c8947 */ /* 0x000fec0003800000 */
[C---:B------:R-:W-:Y:S01]  /*0c90*/  ISETP.GT.AND P0, PT, R2.reuse, 0x80, PT ;  /* 0x000000800200780c */ /* 0x040fe20003f04270 */
[----:B------:R-:W-:Y:S01]  /*0ca0*/  VIADD R2, R2, 0x3f ;  /* 0x0000003f02027836 */ /* 0x000fe20000000000 */
[----:B------:R-:W-:Y:S01]  /*0cb0*/  SHF.R.S32.HI R0, RZ, 0x1f, R67 ;  /* 0x0000001fff007819 */ /* 0x000fe20000011443 */
[----:B------:R-:W-:Y:S01]  /*0cc0*/  VIADD R142, R103, 0x1 ;  /* 0x00000001678e7836 */ /* 0x000fe20000000000 */
[----:B------:R-:W-:Y:S01]  /*0cd0*/  LOP3.LUT P1, RZ, R139, 0x2, RZ, 0xc0, !PT ;  /* 0x000000028bff7812 */ /* 0x000fe2000782c0ff */
[----:B------:R-:W-:Y:S01]  /*0ce0*/  IMAD.MOV.U32 R66, RZ, RZ, 0x120 ;  /* 0x00000120ff427424 */ /* 0x000fe200078e00ff */
[----:B------:R-:W-:Y:S01]  /*0cf0*/  SHF.R.S32.HI R147, RZ, 0x1f, R2 ;  /* 0x0000001fff937819 */ /* 0x000fe20000011402 */
[C---:B------:R-:W-:Y:S01]  /*0d00*/  IMAD.SHL.U32 R138, R67.reuse, 0x2, RZ ;  /* 0x00000002438a7824 */ /* 0x040fe200078e00ff */
[----:B------:R-:W-:Y:S01]  /*0d10*/  SHF.L.U64.HI R137, R67, 0x1, R0 ;  /* 0x0000000143897819 */ /* 0x000fe20000010200 */
[----:B------:R-:W-:Y:S01]  /*0d20*/  IMAD.MOV.U32 R0, RZ, RZ, 0x240 ;  /* 0x00000240ff007424 */ /* 0x000fe200078e00ff */
[----:B------:R-:W-:Y:S01]  /*0d30*/  LEA.HI R147, R147, R2, RZ, 0x6 ;  /* 0x0000000293937211 */ /* 0x000fe200078f30ff */
[----:B------:R-:W-:Y:S01]  /*0d40*/  IMAD.SHL.U32 R136, R101, 0x2, RZ ;  /* 0x0000000265887824 */ /* 0x000fe200078e00ff */
[----:B------:R-:W-:Y:S01]  /*0d50*/  SHF.R.S32.HI R2, RZ, 0x1f, R101 ;  /* 0x0000001fff027819 */ /* 0x000fe20000011465 */
[----:B------:R-:W-:Y:S01]  /*0d60*/  @!P0 IMAD.MOV R142, RZ, RZ, R103 ;  /* 0x000000ffff8e8224 */ /* 0x000fe200078e0267 */
[----:B------:R-:W-:Y:S01]  /*0d70*/  LOP3.LUT P0, RZ, R139, 0x4, RZ, 0xc0, !PT ;  /* 0x000000048bff7812 */ /* 0x000fe2000780c0ff */
[----:B------:R-:W-:Y:S01]  /*0d80*/  IMAD.MOV.U32 R152, RZ, RZ, 0x2 ;  /* 0x00000002ff987424 */ /* 0x000fe200078e00ff */
[----:B------:R-:W-:Y:S01]  /*0d90*/  SHF.L.U64.HI R135, R101, 0x1, R2 ;  /* 0x0000000165877819 */ /* 0x000fe20000010202 */
[----:B------:R-:W-:Y:S01]  /*0da0*/  IMAD.MOV.U32 R141, RZ, RZ, RZ ;  /* 0x000000ffff8d7224 */ /* 0x000fe200078e00ff */
[----:B------:R-:W-:Y:S01]  /*0db0*/  CS2R R8, SRZ ;  /* 0x0000000000087805 */ /* 0x000fe2000001ff00 */
[----:B------:R-:W-:Y:S01]  /*0dc0*/  IMAD.MOV.U32 R67, RZ, RZ, R146 ;  /* 0x000000ffff437224 */ /* 0x000fe200078e0092 */
[----:B------:R-:W-:Y:S01]  /*0dd0*/  CS2R R6, SRZ ;  /* 0x0000000000067805 */ /* 0x000fe2000001ff00 */
[----:B------:R-:W-:Y:S01]  /*0de0*/  IMAD.MOV.U32 R133, RZ, RZ, R144 ;  /* 0x000000ffff857224 */ /* 0x000fe200078e0090 */
[----:B------:R-:W-:-:S02]  /*0df0*/  CS2R R4, SRZ ;  /* 0x0000000000047805 */ /* 0x000fc4000001ff00 */
[----:B------:R-:W-:Y:S02]  /*0e00*/  CS2R R2, SRZ ;  /* 0x0000000000027805 */ /* 0x000fe4000001ff00 */
[----:B------:R-:W-:Y:S02]  /*0e10*/  CS2R R10, SRZ ;  /* 0x00000000000a7805 */ /* 0x000fe4000001ff00 */
[----:B------:R-:W-:Y:S02]  /*0e20*/  CS2R R12, SRZ ;  /* 0x00000000000c7805 */ /* 0x000fe4000001ff00 */
[----:B------:R-:W-:Y:S02]  /*0e30*/  CS2R R14, SRZ ;  /* 0x00000000000e7805 */ /* 0x000fe4000001ff00 */
[----:B------:R-:W-:Y:S02]  /*0e40*/  CS2R R16, SRZ ;  /* 0x0000000000107805 */ /* 0x000fe4000001ff00 */
        /* <DEDUP_REMOVED lines=24> */
[----:B------:R-:W-:-:S02]  /*0fd0*/  SEL R66, R66, 0xe0, !P1 ;  /* 0x000000e042427807 */ /* 0x000fc40004800000 */
[----:B------:R-:W-:Y:S02]  /*0fe0*/  SEL R0, R0, 0x1c0, !P0 ;  /* 0x000001c000007807 */ /* 0x000fe40004000000 */
[----:B------:R-:W-:-:S07]  /*0ff0*/  LEA.HI.SX32 R147, R147, 0xffffffff, 0x1a ;  /* 0xffffffff93937811 */ /* 0x000fce00078fd2ff */
.L_x_2:
[-C--:B-1----:R-:W-:Y:S05]  /*1000*/  HMMA.16816.F16 R64, R68, R72.reuse, R64 ;  /* 0x000000484440723c */ /* 0x082fea0000000840 */
[C---:B------:R-:W-:Y:S01]  /*1010*/  IMAD.IADD R134, R66.reuse, 0x1, R67 ;  /* 0x0000000142867824 */ /* 0x040fe200078e0243 */
[-C--:B------:R-:W-:Y:S04]  /*1020*/  HMMA.16816.F16 R62, R76, R72.reuse, R62 ;  /* 0x000000484c3e723c */ /* 0x080fe8000000083e */
[----:B------:R-:W-:Y:S01]  /*1030*/  LDSM.16.M88.4 R100, [R134] ;  /* 0x000000008664783b */ /* 0x000fe20000000200 */
[--C-:B------:R-:W-:Y:S01]  /*1040*/  IMAD.IADD R132, R66, 0x1, R133.reuse ;  /* 0x0000000142847824 */ /* 0x100fe200078e0285 */
[-C--:B------:R-:W-:Y:S04]  /*1050*/  HMMA.16816.F16 R60, R80, R72.reuse, R60 ;  /* 0x00000048503c723c */ /* 0x080fe8000000083c */
[----:B--2---:R-:W2:Y:S01]  /*1060*/  LDSM.16.M88.4 R104, [R132] ;  /* 0x000000008468783b */ /* 0x004ea20000000200 */
[C---:B----4-:R-:W-:Y:S01]  /*1070*/  IADD3 R67, R0.reuse, R67, RZ ;  /* 0x0000004300437210 */ /* 0x050fe20007ffe0ff */
[C---:B------:R-:W-:Y:S04]  /*1080*/  HMMA.16816.F16 R58, R84.reuse, R72, R58 ;  /* 0x00000048543a723c */ /* 0x040fe8000000083a */
[----:B------:R-:W2:Y:S01]  /*1090*/  LDSM.16.M88.4 R108, [R134+0x1000] ;  /* 0x00100000866c783b */ /* 0x000ea20000000200 */
[----:B------:R-:W-:Y:S01]  /*10a0*/  IMAD.IADD R133, R0, 0x1, R133 ;  /* 0x0000000100857824 */ /* 0x000fe200078e0285 */
[-C--:B------:R-:W-:Y:S02]  /*10b0*/  HMMA.16816.F16 R56, R84, R74.reuse, R56 ;  /* 0x0000004a5438723c */ /* 0x080fe40000000838 */
[----:B------:R-:W-:Y:S02]  /*10c0*/  IMAD R153, R152, 0x4000, R143 ;  /* 0x0000400098997824 */ /* 0x000fe400078e028f */
[----:B------:R-:W2:Y:S01]  /*10d0*/  LDSM.16.M88.4 R112, [R134+0x2000] ;  /* 0x002000008670783b */ /* 0x000ea20000000200 */
[----:B------:R-:W-:Y:S01]  /*10e0*/  IMAD.SHL.U32 R155, R142, 0x40, RZ ;  /* 0x000000408e9b7824 */ /* 0x000fe200078e00ff */
[-C--:B------:R-:W-:Y:S04]  /*10f0*/  HMMA.16816.F16 R54, R80, R74.reuse, R54 ;  /* 0x0000004a5036723c */ /* 0x080fe80000000836 */
[----:B------:R-:W2:Y:S01]  /*1100*/  LDSM.16.M88.4 R116, [R134+0x3000] ;  /* 0x003000008674783b */ /* 0x000ea20000000200 */
[C---:B------:R-:W-:Y:S01]  /*1110*/  LEA R156, P0, R155.reuse, R150, 0x1 ;  /* 0x000000969b9c7211 */ /* 0x040fe200078008ff */
[-C--:B------:R-:W-:Y:S04]  /*1120*/  HMMA.16816.F16 R52, R76, R74.reuse, R52 ;  /* 0x0000004a4c34723c */ /* 0x080fe80000000834 */
[----:B------:R-:W2:Y:S01]  /*1130*/  LDSM.16.M88.4 R120, [R132+0x1000] ;  /* 0x001000008478783b */ /* 0x000ea20000000200 */
[----:B------:R-:W-:Y:S01]  /*1140*/  LEA.HI.X.SX32 R157, R155, R151, 0x1, P0 ;  /* 0x000000979b9d7211 */ /* 0x000fe200000f0eff */
[C---:B------:R-:W-:Y:S04]  /*1150*/  HMMA.16816.F16 R50, R68.reuse, R74, R50 ;  /* 0x0000004a4432723c */ /* 0x040fe80000000832 */
[----:B------:R-:W1:Y:S01]  /*1160*/  LDSM.16.M88.4 R124, [R132+0x2000] ;  /* 0x00200000847c783b */ /* 0x000e620000000200 */
[-C--:B------:R-:W-:Y:S01]  /*1170*/  IADD3 R164, P0, R156, R136.reuse, RZ ;  /* 0x000000889ca47210 */ /* 0x080fe20007f1e0ff */
[-C--:B------:R-:W-:Y:S02]  /*1180*/  HMMA.16816.F16 R48, R68, R88.reuse, R48 ;  /* 0x000000584430723c */ /* 0x080fe40000000830 */
[----:B------:R-:W-:Y:S02]  /*1190*/  IMAD.MOV.U32 R145, RZ, RZ, R141 ;  /* 0x000000ffff917224 */ /* 0x000fe400078e008d */
[----:B------:R-:W1:Y:S01]  /*11a0*/  LDSM.16.M88.4 R128, [R132+0x3000] ;  /* 0x003000008480783b */ /* 0x000e620000000200 */
[----:B------:R-:W-:Y:S01]  /*11b0*/  IADD3.X R165, R157, R135, RZ, P0, !PT ;  /* 0x000000879da57210 */ /* 0x000fe200007fe4ff */
[-C--:B------:R-:W-:Y:S04]  /*11c0*/  HMMA.16816.F16 R46, R76, R88.reuse, R46 ;  /* 0x000000584c2e723c */ /* 0x080fe8000000082e */
[----:B------:R-:W-:Y:S01]  /*11d0*/  @!PT LDS RZ, [RZ] ;  /* 0x00000000fffff984 */ /* 0x000fe20000000800 */
[----:B------:R-:W-:Y:S01]  /*11e0*/  @!PT LDS RZ, [RZ] ;  /* 0x00000000fffff984 */ /* 0x000fe20000000800 */
[----:B------:R-:W-:Y:S01]  /*11f0*/  @!PT LDS RZ, [RZ] ;  /* 0x00000000fffff984 */ /* 0x000fe20000000800 */
[----:B------:R4:W-:Y:S01]  /*1200*/  LDGSTS.E.LTC128B.128 [R153], desc[UR6][R156.64] ;  /* 0x000000009c997fae */ /* 0x0009e2000b921d46 */
[-C--:B------:R-:W-:Y:S01]  /*1210*/  IADD3 R160, P0, R164, R136.reuse, RZ ;  /* 0x00000088a4a07210 */ /* 0x080fe20007f1e0ff */
[-C--:B------:R-:W-:Y:S04]  /*1220*/  HMMA.16816.F16 R44, R80, R88.reuse, R44 ;  /* 0x00000058502c723c */ /* 0x080fe8000000082c */
[----:B------:R5:W-:Y:S01]  /*1230*/  LDGSTS.E.LTC128B.128 [R153+0x800], desc[UR6][R164.64] ;  /* 0x00800000a4997fae */ /* 0x000be2000b921d46 */
[--C-:B------:R-:W-:Y:S01]  /*1240*/  IMAD.X R161, R165, 0x1, R135.reuse, P0 ;  /* 0x00000001a5a17824 */ /* 0x100fe200000e0687 */
[C---:B------:R-:W-:Y:S04]  /*1250*/  HMMA.16816.F16 R42, R84.reuse, R88, R42 ;  /* 0x00000058542a723c */ /* 0x040fe8000000082a */
[----:B------:R-:W-:Y:S01]  /*1260*/  LDGSTS.E.LTC128B.128 [R153+0x1000], desc[UR6][R160.64] ;  /* 0x01000000a0997fae */ /* 0x000fe2000b921d46 */
[-C--:B------:R-:W-:Y:S01]  /*1270*/  IADD3 R158, P0, R160, R136.reuse, RZ ;  /* 0x00000088a09e7210 */ /* 0x080fe20007f1e0ff */
[-C--:B------:R-:W-:Y:S02]  /*1280*/  HMMA.16816.F16 R40, R84, R90.reuse, R40 ;  /* 0x0000005a5428723c */ /* 0x080fe40000000828 */
[----:B------:R-:W-:Y:S03]  /*1290*/  IADD3 R147, R147, -0x1, RZ ;  /* 0xffffffff93937810 */ /* 0x000fe60007ffe0ff */
[-C--:B------:R-:W-:Y:S01]  /*12a0*/  IADD3 R162, P1, R158, R136.reuse, RZ ;  /* 0x000000889ea27210 */ /* 0x080fe20007f3e0ff */
[-C--:B------:R-:W-:Y:S03]  /*12b0*/  HMMA.16816.F16 R38, R80, R90.reuse, R38 ;  /* 0x0000005a5026723c */ /* 0x080fe60000000826 */
[----:B------:R-:W-:Y:S02]  /*12c0*/  ISETP.GT.AND P2, PT, R147, 0x1, PT ;  /* 0x000000019300780c */ /* 0x000fe40003f44270 */
[--C-:B------:R-:W-:Y:S01]  /*12d0*/  IMAD.X R159, R161, 0x1, R135.reuse, P0 ;  /* 0x00000001a19f7824 */ /* 0x100fe200000e0687 */
[-C--:B------:R-:W-:Y:S04]  /*12e0*/  HMMA.16816.F16 R36, R76, R90.reuse, R36 ;  /* 0x0000005a4c24723c */ /* 0x080fe80000000824 */
[----:B------:R-:W-:Y:S01]  /*12f0*/  LDGSTS.E.LTC128B.128 [R153+0x1800], desc[UR6][R158.64] ;  /* 0x018000009e997fae */ /* 0x000fe2000b921d46 */
[--C-:B------:R-:W-:Y:S01]  /*1300*/  IMAD.X R163, R159, 0x1, R135.reuse, P1 ;  /* 0x000000019fa37824 */ /* 0x100fe200008e0687 */
[C---:B------:R-:W-:Y:S04]  /*1310*/  HMMA.16816.F16 R34, R68.reuse, R90, R34 ;  /* 0x0000005a4422723c */ /* 0x040fe80000000822 */
[----:B----4-:R4:W-:Y:S01]  /*1320*/  LDGSTS.E.LTC128B.128 [R153+0x2000], desc[UR6][R162.64] ;  /* 0x02000000a2997fae */ /* 0x0109e2000b921d46 */
[----:B------:R-:W-:Y:S01]  /*1330*/  IADD3 R156, P1, R162, R136, RZ ;  /* 0x00000088a29c7210 */ /* 0x000fe20007f3e0ff */
[-C--:B---3--:R-:W-:Y:S02]  /*1340*/  HMMA.16816.F16 R32, R68, R92.reuse, R32 ;  /* 0x0000005c4420723c */ /* 0x088fe40000000820 */
[----:B------:R-:W-:Y:S03]  /*1350*/  LEA R154, P0, R155, R148, 0x1 ;  /* 0x000000949b9a7211 */ /* 0x000fe600078008ff */
[----:B------:R-:W-:Y:S01]  /*1360*/  IMAD.X R157, R163, 0x1, R135, P1 ;  /* 0x00000001a39d7824 */ /* 0x000fe200008e0687 */
[-C--:B------:R-:W-:Y:S04]  /*1370*/  HMMA.16816.F16 R30, R76, R92.reuse, R30 ;  /* 0x0000005c4c1e723c */ /* 0x080fe8000000081e */
[----:B-----5:R5:W-:Y:S01]  /*1380*/  LDGSTS.E.LTC128B.128 [R153+0x2800], desc[UR6][R156.64] ;  /* 0x028000009c997fae */ /* 0x020be2000b921d46 */
[----:B------:R-:W-:Y:S01]  /*1390*/  LEA.HI.X.SX32 R155, R155, R149, 0x1, P0 ;  /* 0x000000959b9b7211 */ /* 0x000fe200000f0eff */
[-C--:B------:R-:W-:Y:S05]  /*13a0*/  HMMA.16816.F16 R28, R80, R92.reuse, R28 ;  /* 0x0000005c501c723c */ /* 0x080fea000000081c */
[----:B------:R-:W-:Y:S01]  /*13b0*/  IADD3 R164, P0, R154, R138, RZ ;  /* 0x0000008a9aa47210 */ /* 0x000fe20007f1e0ff */
[C---:B------:R-:W-:Y:S05]  /*13c0*/  HMMA.16816.F16 R26, R84.reuse, R92, R26 ;  /* 0x0000005c541a723c */ /* 0x040fea000000081a */
[----:B------:R-:W-:Y:S01]  /*13d0*/  IMAD.X R165, R155, 0x1, R137, P0 ;  /* 0x000000019ba57824 */ /* 0x000fe200000e0689 */
[-C--:B------:R-:W-:Y:S02]  /*13e0*/  HMMA.16816.F16 R24, R84, R94.reuse, R24 ;  /* 0x0000005e5418723c */ /* 0x080fe40000000818 */
[----:B----4-:R-:W-:Y:S03]  /*13f0*/  IADD3 R162, P1, R156, R136, RZ ;  /* 0x000000889ca27210 */ /* 0x010fe60007f3e0ff */
[----:B------:R-:W-:Y:S01]  /*1400*/  IADD3 R160, P0, R164, R138, RZ ;  /* 0x0000008aa4a07210 */ /* 0x000fe20007f1e0ff */
[-C--:B------:R-:W-:Y:S05]  /*1410*/  HMMA.16816.F16 R22, R80, R94.reuse, R22 ;  /* 0x0000005e5016723c */ /* 0x080fea0000000816 */
[--C-:B------:R-:W-:Y:S01]  /*1420*/  IMAD.X R163, R157, 0x1, R135.reuse, P1 ;  /* 0x000000019da37824 */ /* 0x100fe200008e0687 */
[-C--:B------:R-:W-:Y:S04]  /*1430*/  HMMA.16816.F16 R20, R76, R94.reuse, R20 ;  /* 0x0000005e4c14723c */ /* 0x080fe80000000814 */
[----:B------:R-:W-:Y:S01]  /*1440*/  LDGSTS.E.LTC128B.128 [R153+0x3000], desc[UR6][R162.64] ;  /* 0x03000000a2997fae */ /* 0x000fe2000b921d46 */
[----:B-----5:R-:W-:Y:S01]  /*1450*/  IADD3 R156, P1, R162, R136, RZ ;  /* 0x00000088a29c7210 */ /* 0x020fe20007f3e0ff */
[C---:B------:R-:W-:Y:S05]  /*1460*/  HMMA.16816.F16 R18, R68.reuse, R94, R18 ;  /* 0x0000005e4412723c */ /* 0x040fea0000000812 */
[----:B------:R-:W-:Y:S01]  /*1470*/  IMAD.X R157, R163, 0x1, R135, P1 ;  /* 0x00000001a39d7824 */ /* 0x000fe200008e0687 */
[-C--:B------:R-:W-:Y:S02]  /*1480*/  HMMA.16816.F16 R16, R68, R96.reuse, R16 ;  /* 0x000000604410723c */ /* 0x080fe40000000810 */
[--C-:B------:R-:W-:Y:S01]  /*1490*/  IMAD.X R161, R165, 0x1, R137.reuse, P0 ;  /* 0x00000001a5a17824 */ /* 0x100fe200000e0689 */
[----:B------:R-:W-:Y:S01]  /*14a0*/  ISETP.NE.AND P1, PT, R141, 0x2, PT ;  /* 0x000000028d00780c */ /* 0x000fe20003f25270 */
[----:B------:R3:W-:Y:S01]  /*14b0*/  LDGSTS.E.LTC128B.128 [R153+0x3800], desc[UR6][R156.64] ;  /* 0x038000009c997fae */ /* 0x0007e2000b921d46 */
[-C--:B------:R-:W-:Y:S01]  /*14c0*/  IADD3 R158, P0, R160, R138.reuse, RZ ;  /* 0x0000008aa09e7210 */ /* 0x080fe20007f1e0ff */
[-C--:B------:R-:W-:Y:S04]  /*14d0*/  HMMA.16816.F16 R14, R76, R96.reuse, R14 ;  /* 0x000000604c0e723c */ /* 0x080fe8000000080e */
[----:B------:R4:W-:Y:S01]  /*14e0*/  LDGSTS.E.LTC128B.128 [R153+0xc000], desc[UR6][R154.64] ;  /* 0x0c0000009a997fae */ /* 0x0009e2000b921d46 */
[--C-:B------:R-:W-:Y:S01]  /*14f0*/  IMAD.X R159, R161, 0x1, R137.reuse, P0 ;  /* 0x00000001a19f7824 */ /* 0x100fe200000e0689 */
[-C--:B------:R-:W-:Y:S04]  /*1500*/  HMMA.16816.F16 R12, R80, R96.reuse, R12 ;  /* 0x00000060500c723c */ /* 0x080fe8000000080c */
[----:B------:R-:W-:Y:S06]  /*1510*/  LDGSTS.E.LTC128B.128 [R153+0xc800], desc[UR6][R164.64] ;  /* 0x0c800000a4997fae */ /* 0x000fec000b921d46 */
[----:B------:R-:W-:Y:S01]  /*1520*/  LDGSTS.E.LTC128B.128 [R153+0xd000], desc[UR6][R160.64] ;  /* 0x0d000000a0997fae */ /* 0x000fe2000b921d46 */
[C---:B------:R-:W-:Y:S05]  /*1530*/  HMMA.16816.F16 R10, R84.reuse, R96, R10 ;  /* 0x00000060540a723c */ /* 0x040fea000000080a */
[----:B------:R-:W-:Y:S01]  /*1540*/  LDGSTS.E.LTC128B.128 [R153+0xd800], desc[UR6][R158.64] ;  /* 0x0d8000009e997fae */ /* 0x000fe2000b921d46 */
[----:B------:R-:W-:Y:S01]  /*1550*/  VIADD R141, R141, 0x1 ;  /* 0x000000018d8d7836 */ /* 0x000fe20000000000 */
[-C--:B------:R-:W-:Y:S04]  /*1560*/  HMMA.16816.F16 R8, R84, R98.reuse, R8 ;  /* 0x000000625408723c */ /* 0x080fe80000000808 */
[----:B------:R-:W-:Y:S02]  /*1570*/  IADD3 R152, R142, 0x1, RZ ;  /* 0x000000018e987810 */ /* 0x000fe40007ffe0ff */
[----:B------:R-:W-:Y:S01]  /*1580*/  SEL R141, R141, RZ, P1 ;  /* 0x000000ff8d8d7207 */ /* 0x000fe20000800000 */
[-C--:B------:R-:W-:Y:S04]  /*1590*/  HMMA.16816.F16 R6, R80, R98.reuse, R6 ;  /* 0x000000625006723c */ /* 0x080fe80000000806 */
[-C--:B---3--:R-:W-:Y:S02]  /*15a0*/  IADD3 R156, P0, R158, R138.reuse, RZ ;  /* 0x0000008a9e9c7210 */ /* 0x088fe40007f1e0ff */
[-C--:B------:R-:W-:Y:S05]  /*15b0*/  HMMA.16816.F16 R4, R76, R98.reuse, R4 ;  /* 0x000000624c04723c */ /* 0x080fea0000000804 */
[----:B------:R-:W-:Y:S01]  /*15c0*/  IMAD.X R157, R159, 0x1, R137, P0 ;  /* 0x000000019f9d7824 */ /* 0x000fe200000e0689 */
[----:B------:R-:W-:Y:S04]  /*15d0*/  HMMA.16816.F16 R2, R68, R98, R2 ;  /* 0x000000624402723c */ /* 0x000fe80000000802 */
[----:B----4-:R4:W-:Y:S01]  /*15e0*/  LDGSTS.E.LTC128B.128 [R153+0xe000], desc[UR6][R156.64] ;  /* 0x0e0000009c997fae */ /* 0x0109e2000b921d46 */
[----:B------:R-:W-:-:S01]  /*15f0*/  IADD3 R162, P0, R156, R138, RZ ;  /* 0x0000008a9ca27210 */ /* 0x000fc20007f1e0ff */
[-C--:B--2---:R-:W-:Y:S05]  /*1600*/  HMMA.16816.F16 R64, R100, R104.reuse, R64 ;  /* 0x000000686440723c */ /* 0x084fea0000000840 */
[--C-:B------:R-:W-:Y:S01]  /*1610*/  IMAD.X R163, R157, 0x1, R137.reuse, P0 ;  /* 0x000000019da37824 */ /* 0x100fe200000e0689 */
[-C--:B------:R-:W-:Y:S04]  /*1620*/  HMMA.16816.F16 R62, R108, R104.reuse, R62 ;  /* 0x000000686c3e723c */ /* 0x080fe8000000083e */
[----:B------:R2:W-:Y:S01]  /*1630*/  LDGSTS.E.LTC128B.128 [R153+0xe800], desc[UR6][R162.64] ;  /* 0x0e800000a2997fae */ /* 0x0005e2000b921d46 */
[-C--:B------:R-:W-:Y:S01]  /*1640*/  IADD3 R154, P0, R162, R138.reuse, RZ ;  /* 0x0000008aa29a7210 */ /* 0x080fe20007f1e0ff */
[-C--:B------:R-:W-:Y:S05]  /*1650*/  HMMA.16816.F16 R60, R112, R104.reuse, R60 ;  /* 0x00000068703c723c */ /* 0x080fea000000083c */
[----:B------:R-:W-:Y:S01]  /*1660*/  IADD3.X R155, R163, R137, RZ, P0, !PT ;  /* 0x00000089a39b7210 */ /* 0x000fe200007fe4ff */
[C---:B------:R-:W-:Y:S04]  /*1670*/  HMMA.16816.F16 R58, R116.reuse, R104, R58 ;  /* 0x00000068743a723c */ /* 0x040fe8000000083a */
[----:B------:R2:W-:Y:S01]  /*1680*/  LDGSTS.E.LTC128B.128 [R153+0xf000], desc[UR6][R154.64] ;  /* 0x0f0000009a997fae */ /* 0x0005e2000b921d46 */
[----:B------:R-:W-:Y:S01]  /*1690*/  @!P2 IMAD.MOV R152, RZ, RZ, R142 ;  /* 0x000000ffff98a224 */ /* 0x000fe200078e028e */
[-C--:B------:R-:W-:Y:S02]  /*16a0*/  HMMA.16816.F16 R56, R116, R106.reuse, R56 ;  /* 0x0000006a7438723c */ /* 0x080fe40000000838 */
[----:B----4-:R-:W-:Y:S03]  /*16b0*/  IADD3 R156, P0, R154, R138, RZ ;  /* 0x0000008a9a9c7210 */ /* 0x010fe60007f1e0ff */
[----:B------:R-:W-:Y:S01]  /*16c0*/  IMAD.MOV.U32 R142, RZ, RZ, R152 ;  /* 0x000000ffff8e7224 */ /* 0x000fe200078e0098 */
[-C--:B------:R-:W-:Y:S05]  /*16d0*/  HMMA.16816.F16 R54, R112, R106.reuse, R54 ;  /* 0x0000006a7036723c */ /* 0x080fea0000000836 */
[----:B------:R-:W-:Y:S01]  /*16e0*/  IMAD.X R157, R155, 0x1, R137, P0 ;  /* 0x000000019b9d7824 */ /* 0x000fe200000e0689 */
[-C--:B------:R-:W-:Y:S03]  /*16f0*/  HMMA.16816.F16 R52, R108, R106.reuse, R52 ;  /* 0x0000006a6c34723c */ /* 0x080fe60000000834 */
[----:B------:R-:W-:Y:S01]  /*1700*/  ISETP.GT.AND P0, PT, R147, -0x1, PT ;  /* 0xffffffff9300780c */ /* 0x000fe20003f04270 */
[----:B------:R2:W-:Y:S01]  /*1710*/  LDGSTS.E.LTC128B.128 [R153+0xf800], desc[UR6][R156.64] ;  /* 0x0f8000009c997fae */ /* 0x0005e2000b921d46 */
[----:B------:R-:W-:Y:S01]  /*1720*/  IMAD.MOV.U32 R152, RZ, RZ, R145 ;  /* 0x000000ffff987224 */ /* 0x000fe200078e0091 */
[C---:B------:R-:W-:Y:S04]  /*1730*/  HMMA.16816.F16 R50, R100.reuse, R106, R50 ;  /* 0x0000006a6432723c */ /* 0x040fe80000000832 */
[----:B------:R-:W-:Y:S02]  /*1740*/  LDSM.16.M88.4 R68, [R67] ;  /* 0x000000004344783b */ /* 0x000fe40000000200 */
[-C--:B------:R-:W-:Y:S04]  /*1750*/  HMMA.16816.F16 R48, R100, R120.reuse, R48 ;  /* 0x000000786430723c */ /* 0x080fe80000000830 */
[----:B------:R-:W3:Y:S02]  /*1760*/  LDSM.16.M88.4 R72, [R133] ;  /* 0x000000008548783b */ /* 0x000ee40000000200 */
[-C--:B------:R-:W-:Y:S04]  /*1770*/  HMMA.16816.F16 R46, R108, R120.reuse, R46 ;  /* 0x000000786c2e723c */ /* 0x080fe8000000082e */
[----:B------:R-:W3:Y:S02]  /*1780*/  LDSM.16.M88.4 R76, [R67+0x1000] ;  /* 0x00100000434c783b */ /* 0x000ee40000000200 */
[-C--:B------:R-:W-:Y:S04]  /*1790*/  HMMA.16816.F16 R44, R112, R120.reuse, R44 ;  /* 0x00000078702c723c */ /* 0x080fe8000000082c */
[----:B------:R-:W3:Y:S02]  /*17a0*/  LDSM.16.M88.4 R80, [R67+0x2000] ;  /* 0x002000004350783b */ /* 0x000ee40000000200 */
[C---:B------:R-:W-:Y:S04]  /*17b0*/  HMMA.16816.F16 R42, R116.reuse, R120, R42 ;  /* 0x00000078742a723c */ /* 0x040fe8000000082a */
[----:B--2---:R2:W3:Y:S02]  /*17c0*/  LDSM.16.M88.4 R84, [R67+0x3000] ;  /* 0x003000004354783b */ /* 0x0044e40000000200 */
[-C--:B------:R-:W-:Y:S04]  /*17d0*/  HMMA.16816.F16 R40, R116, R122.reuse, R40 ;  /* 0x0000007a7428723c */ /* 0x080fe80000000828 */
[----:B------:R-:W3:Y:S02]  /*17e0*/  LDSM.16.M88.4 R88, [R133+0x1000] ;  /* 0x001000008558783b */ /* 0x000ee40000000200 */
[-C--:B------:R-:W-:Y:S04]  /*17f0*/  HMMA.16816.F16 R38, R112, R122.reuse, R38 ;  /* 0x0000007a7026723c */ /* 0x080fe80000000826 */
[----:B------:R-:W4:Y:S02]  /*1800*/  LDSM.16.M88.4 R92, [R133+0x2000] ;  /* 0x00200000855c783b */ /* 0x000f240000000200 */
[-C--:B------:R-:W-:Y:S04]  /*1810*/  HMMA.16816.F16 R36, R108, R122.reuse, R36 ;  /* 0x0000007a6c24723c */ /* 0x080fe80000000824 */
[----:B------:R5:W4:Y:S02]  /*1820*/  LDSM.16.M88.4 R96, [R133+0x3000] ;  /* 0x003000008560783b */ /* 0x000b240000000200 */
[C---:B------:R-:W-:Y:S04]  /*1830*/  HMMA.16816.F16 R34, R100.reuse, R122, R34 ;  /* 0x0000007a6422723c */ /* 0x040fe80000000822 */
[----:B------:R-:W0:Y:S01]  /*1840*/  LDGDEPBAR ;  /* 0x00000000000079af */ /* 0x000e220000000000 */
[C---:B--2---:R-:W-:Y:S01]  /*1850*/  IMAD.IADD R67, R66.reuse, 0x1, R67 ;  /* 0x0000000142437824 */ /* 0x044fe200078e0243 */
[-C--:B-1----:R-:W-:Y:S06]  /*1860*/  HMMA.16816.F16 R32, R100, R124.reuse, R32 ;  /* 0x0000007c6420723c */ /* 0x082fec0000000820 */
[-C--:B------:R-:W-:Y:S06]  /*1870*/  HMMA.16816.F16 R30, R108, R124.reuse, R30 ;  /* 0x0000007c6c1e723c */ /* 0x080fec000000081e */
[-C--:B------:R-:W-:Y:S05]  /*1880*/  HMMA.16816.F16 R28, R112, R124.reuse, R28 ;  /* 0x0000007c701c723c */ /* 0x080fea000000081c */
[----:B-----5:R-:W-:Y:S01]  /*1890*/  IMAD.IADD R133, R66, 0x1, R133 ;  /* 0x0000000142857824 */ /* 0x020fe200078e0285 */
[C---:B------:R-:W-:Y:S04]  /*18a0*/  HMMA.16816.F16 R26, R116.reuse, R124, R26 ;  /* 0x0000007c741a723c */ /* 0x040fe8000000081a */
[----:B------:R-:W-:Y:S02]  /*18b0*/  LDSM.16.M88.4 R104, [R133] ;  /* 0x000000008568783b */ /* 0x000fe40000000200 */
[-C--:B------:R-:W-:Y:S04]  /*18c0*/  HMMA.16816.F16 R24, R116, R126.reuse, R24 ;  /* 0x0000007e7418723c */ /* 0x080fe80000000818 */
[----:B------:R-:W-:Y:S02]  /*18d0*/  LDSM.16.M88.4 R120, [R133+0x1000] ;  /* 0x001000008578783b */ /* 0x000fe40000000200 */
[-C--:B------:R-:W-:Y:S06]  /*18e0*/  HMMA.16816.F16 R22, R112, R126.reuse, R22 ;  /* 0x0000007e7016723c */ /* 0x080fec0000000816 */
[-C--:B------:R-:W-:Y:S06]  /*18f0*/  HMMA.16816.F16 R20, R108, R126.reuse, R20 ;  /* 0x0000007e6c14723c */ /* 0x080fec0000000814 */
[C---:B------:R-:W-:Y:S01]  /*1900*/  HMMA.16816.F16 R18, R100.reuse, R126, R18 ;  /* 0x0000007e6412723c */ /* 0x040fe20000000812 */
[----:B------:R-:W-:Y:S05]  /*1910*/  LDSM.16.M88.4 R124, [R133+0x2000] ;  /* 0x00200000857c783b */ /* 0x000fea0000000200 */
[-C--:B------:R-:W-:Y:S06]  /*1920*/  HMMA.16816.F16 R16, R100, R128.reuse, R16 ;  /* 0x000000806410723c */ /* 0x080fec0000000810 */
[-C--:B------:R-:W-:Y:S06]  /*1930*/  HMMA.16816.F16 R14, R108, R128.reuse, R14 ;  /* 0x000000806c0e723c */ /* 0x080fec000000080e */
[-C--:B------:R-:W-:Y:S06]  /*1940*/  HMMA.16816.F16 R12, R112, R128.reuse, R12 ;  /* 0x00000080700c723c */ /* 0x080fec000000080c */
[C---:B------:R-:W-:Y:S06]  /*1950*/  HMMA.16816.F16 R10, R116.reuse, R128, R10 ;  /* 0x00000080740a723c */ /* 0x040fec000000080a */
[-C--:B------:R-:W-:Y:S01]  /*1960*/  HMMA.16816.F16 R8, R116, R130.reuse, R8 ;  /* 0x000000827408723c */ /* 0x080fe20000000808 */
[----:B------:R-:W-:Y:S05]  /*1970*/  LDSM.16.M88.4 R116, [R67+0x3000] ;  /* 0x003000004374783b */ /* 0x000fea0000000200 */
[-C--:B------:R-:W-:Y:S01]  /*1980*/  HMMA.16816.F16 R6, R112, R130.reuse, R6 ;  /* 0x000000827006723c */ /* 0x080fe20000000806 */
[----:B------:R-:W-:Y:S05]  /*1990*/  LDSM.16.M88.4 R112, [R67+0x2000] ;  /* 0x002000004370783b */ /* 0x000fea0000000200 */
[-C--:B------:R-:W-:Y:S01]  /*19a0*/  HMMA.16816.F16 R4, R108, R130.reuse, R4 ;  /* 0x000000826c04723c */ /* 0x080fe20000000804 */
[----:B------:R-:W-:Y:S05]  /*19b0*/  LDSM.16.M88.4 R108, [R67+0x1000] ;  /* 0x00100000436c783b */ /* 0x000fea0000000200 */
[----:B------:R-:W-:Y:S01]  /*19c0*/  HMMA.16816.F16 R2, R100, R130, R2 ;  /* 0x000000826402723c */ /* 0x000fe20000000802 */
[----:B------:R1:W2:-:S05]  /*19d0*/  LDSM.16.M88.4 R100, [R67] ;  /* 0x000000004364783b */ /* 0x00028a0000000200 */
[-C--:B---3--:R-:W-:Y:S01]  /*19e0*/  HMMA.16816.F16 R64, R68, R72.reuse, R64 ;  /* 0x000000484440723c */ /* 0x088fe20000000840 */
[----:B------:R3:W5:Y:S01]  /*19f0*/  LDSM.16.M88.4 R128, [R133+0x3000] ;  /* 0x003000008580783b */ /* 0x0007620000000200 */
[----:B------:R-:W-:Y:S04]  /*1a00*/  DEPBAR.LE SB0, 0x1 ;  /* 0x000080400000791a */ /* 0x000fe80000000000 */
[-C--:B------:R-:W-:Y:S01]  /*1a10*/  HMMA.16816.F16 R62, R76, R72.reuse, R62 ;  /* 0x000000484c3e723c */ /* 0x080fe2000000083e */
[----:B------:R-:W-:Y:S05]  /*1a20*/  BAR.SYNC.DEFER_BLOCKING 0x0 ;  /* 0x0000000000007b1d */ /* 0x000fea0000010000 */
[-C--:B------:R-:W-:Y:S06]  /*1a30*/  HMMA.16816.F16 R60, R80, R72.reuse, R60 ;  /* 0x00000048503c723c */ /* 0x080fec000000083c */
[C---:B------:R-:W-:Y:S05]  /*1a40*/  HMMA.16816.F16 R58, R84.reuse, R72, R58 ;  /* 0x00000048543a723c */ /* 0x040fea000000083a */
[C---:B-1----:R-:W-:Y:S01]  /*1a50*/  LEA R67, R141.reuse, R146, 0xe ;  /* 0x000000928d437211 */ /* 0x042fe200078e70ff */
[-C--:B------:R-:W-:Y:S02]  /*1a60*/  HMMA.16816.F16 R56, R84, R74.reuse, R56 ;  /* 0x0000004a5438723c */ /* 0x080fe40000000838 */
[----:B---3--:R-:W-:Y:S04]  /*1a70*/  IMAD R133, R141, 0x4000, R144 ;  /* 0x000040008d857824 */ /* 0x008fe800078e0290 */
[-C--:B------:R-:W-:Y:S06]  /*1a80*/  HMMA.16816.F16 R54, R80, R74.reuse, R54 ;  /* 0x0000004a5036723c */ /* 0x080fec0000000836 */
[-C--:B------:R-:W-:Y:S06]  /*1a90*/  HMMA.16816.F16 R52, R76, R74.reuse, R52 ;  /* 0x0000004a4c34723c */ /* 0x080fec0000000834 */
[C---:B------:R-:W-:Y:S06]  /*1aa0*/  HMMA.16816.F16 R50, R68.reuse, R74, R50 ;  /* 0x0000004a4432723c */ /* 0x040fec0000000832 */
[-C--:B------:R-:W-:Y:S06]  /*1ab0*/  HMMA.16816.F16 R48, R68, R88.reuse, R48 ;  /* 0x000000584430723c */ /* 0x080fec0000000830 */
[-C--:B------:R-:W-:Y:S06]  /*1ac0*/  HMMA.16816.F16 R46, R76, R88.reuse, R46 ;  /* 0x000000584c2e723c */ /* 0x080fec000000082e */
[-C--:B------:R-:W-:Y:S06]  /*1ad0*/  HMMA.16816.F16 R44, R80, R88.reuse, R44 ;  /* 0x00000058502c723c */ /* 0x080fec000000082c */
[C---:B------:R-:W-:Y:S06]  /*1ae0*/  HMMA.16816.F16 R42, R84.reuse, R88, R42 ;  /* 0x00000058542a723c */ /* 0x040fec000000082a */
[-C--:B------:R-:W-:Y:S06]  /*1af0*/  HMMA.16816.F16 R40, R84, R90.reuse, R40 ;  /* 0x0000005a5428723c */ /* 0x080fec0000000828 */
[-C--:B------:R-:W-:Y:S06]  /*1b00*/  HMMA.16816.F16 R38, R80, R90.reuse, R38 ;  /* 0x0000005a5026723c */ /* 0x080fec0000000826 */
[-C--:B------:R-:W-:Y:S06]  /*1b10*/  HMMA.16816.F16 R36, R76, R90.reuse, R36 ;  /* 0x0000005a4c24723c */ /* 0x080fec0000000824 */
[C---:B------:R-:W-:Y:S06]  /*1b20*/  HMMA.16816.F16 R34, R68.reuse, R90, R34 ;  /* 0x0000005a4422723c */ /* 0x040fec0000000822 */
[-C--:B----4-:R-:W-:Y:S06]  /*1b30*/  HMMA.16816.F16 R32, R68, R92.reuse, R32 ;  /* 0x0000005c4420723c */ /* 0x090fec0000000820 */
        /* <DEDUP_REMOVED lines=14> */
[----:B------:R-:W-:-:S06]  /*1c20*/  HMMA.16816.F16 R2, R68, R98, R2 ;  /* 0x000000624402723c */ /* 0x000fcc0000000802 */
[-C--:B--2---:R-:W-:Y:S06]  /*1c30*/  HMMA.16816.F16 R64, R100, R104.reuse, R64 ;  /* 0x000000686440723c */ /* 0x084fec0000000840 */
        /* <DEDUP_REMOVED lines=12> */
[-C--:B------:R-:W-:Y:S01]  /*1d00*/  HMMA.16816.F16 R38, R112, R122.reuse, R38 ;  /* 0x0000007a7026723c */ /* 0x080fe20000000826 */
[----:B------:R4:W1:Y:S05]  /*1d10*/  LDSM.16.M88.4 R68, [R67] ;  /* 0x000000004344783b */ /* 0x00086a0000000200 */
[-C--:B------:R-:W-:Y:S01]  /*1d20*/  HMMA.16816.F16 R36, R108, R122.reuse, R36 ;  /* 0x0000007a6c24723c */ /* 0x080fe20000000824 */
[----:B------:R4:W1:Y:S05]  /*1d30*/  LDSM.16.M88.4 R76, [R67+0x1000] ;  /* 0x00100000434c783b */ /* 0x00086a0000000200 */
[C---:B------:R-:W-:Y:S01]  /*1d40*/  HMMA.16816.F16 R34, R100.reuse, R122, R34 ;  /* 0x0000007a6422723c */ /* 0x040fe20000000822 */
[----:B------:R4:W1:Y:S05]  /*1d50*/  LDSM.16.M88.4 R80, [R67+0x2000] ;  /* 0x002000004350783b */ /* 0x00086a0000000200 */
[-C--:B------:R-:W-:Y:S01]  /*1d60*/  HMMA.16816.F16 R32, R100, R124.reuse, R32 ;  /* 0x0000007c6420723c */ /* 0x080fe20000000820 */
[----:B------:R4:W1:Y:S05]  /*1d70*/  LDSM.16.M88.4 R84, [R67+0x3000] ;  /* 0x003000004354783b */ /* 0x00086a0000000200 */
        /* <DEDUP_REMOVED lines=8> */
[-C--:B------:R-:W-:Y:S06]  /*1e00*/  HMMA.16816.F16 R22, R112, R126.reuse, R22 ;  /* 0x0000007e7016723c */ /* 0x080fec0000000816 */
[-C--:B------:R-:W-:Y:S06]  /*1e10*/  HMMA.16816.F16 R20, R108, R126.reuse, R20 ;  /* 0x0000007e6c14723c */ /* 0x080fec0000000814 */
[C---:B------:R-:W-:Y:S06]  /*1e20*/  HMMA.16816.F16 R18, R100.reuse, R126, R18 ;  /* 0x0000007e6412723c */ /* 0x040fec0000000812 */
[-C--:B-----5:R-:W-:Y:S06]  /*1e30*/  HMMA.16816.F16 R16, R100, R128.reuse, R16 ;  /* 0x000000806410723c */ /* 0x0a0fec0000000810 */
[-C--:B------:R-:W-:Y:S06]  /*1e40*/  HMMA.16816.F16 R14, R108, R128.reuse, R14 ;  /* 0x000000806c0e723c */ /* 0x080fec000000080e */
[-C--:B------:R-:W-:Y:S06]  /*1e50*/  HMMA.16816.F16 R12, R112, R128.reuse, R12 ;  /* 0x00000080700c723c */ /* 0x080fec000000080c */
[C---:B------:R-:W-:Y:S06]  /*1e60*/  HMMA.16816.F16 R10, R116.reuse, R128, R10 ;  /* 0x00000080740a723c */ /* 0x040fec000000080a */
[-C--:B------:R-:W-:Y:S06]  /*1e70*/  HMMA.16816.F16 R8, R116, R130.reuse, R8 ;  /* 0x000000827408723c */ /* 0x080fec0000000808 */
[-C--:B------:R-:W-:Y:S06]  /*1e80*/  HMMA.16816.F16 R6, R112, R130.reuse, R6 ;  /* 0x000000827006723c */ /* 0x080fec0000000806 */
[-C--:B------:R-:W-:Y:S06]  /*1e90*/  HMMA.16816.F16 R4, R108, R130.reuse, R4 ;  /* 0x000000826c04723c */ /* 0x080fec0000000804 */
[----:B------:R-:W-:Y:S01]  /*1ea0*/  HMMA.16816.F16 R2, R100, R130, R2 ;  /* 0x000000826402723c */ /* 0x000fe20000000802 */
[----:B------:R-:W-:Y:S11]  /*1eb0*/  @P0 BRA `(.L_x_2) ;  /* 0xfffffff000500947 */ /* 0x000ff6000383ffff */
[C---:B------:R-:W-:Y:S02]  /*1ec0*/  PRMT R0, R64.reuse, 0x7610, R0 ;  /* 0x0000761040007816 */ /* 0x040fe40000000000 */
[----:B------:R-:W-:Y:S02]  /*1ed0*/  PRMT R64, R64, 0x5432, R65 ;  /* 0x0000543240407816 */ /* 0x000fe40000000041 */
[----:B------:R-:W-:Y:S02]  /*1ee0*/  PRMT R65, R65, 0x5432, R62 ;  /* 0x0000543241417816 */ /* 0x000fe4000000003e */
[----:B------:R-:W-:Y:S02]  /*1ef0*/  PRMT R62, R62, 0x5432, R63 ;  /* 0x000054323e3e7816 */ /* 0x000fe4000000003f */
[----:B------:R-:W-:Y:S02]  /*1f00*/  PRMT R63, R63, 0x5432, R60 ;  /* 0x000054323f3f7816 */ /* 0x000fe4000000003c */
[----:B------:R-:W-:-:S02]  /*1f10*/  PRMT R60, R60, 0x5432, R61 ;  /* 0x000054323c3c7816 */ /* 0x000fc4000000003d */
[----:B------:R-:W-:Y:S02]  /*1f20*/  PRMT R61, R61, 0x5432, R58 ;  /* 0x000054323d3d7816 */ /* 0x000fe4000000003a */
        /* <DEDUP_REMOVED lines=56> */
[----:B------:R-:W-:-:S07]  /*22b0*/  PRMT R8, R8, 0x5432, R9 ;  /* 0x0000543208087816 */ /* 0x000fce0000000009 */
.L_x_1:
[----:B-1----:R-:W1:Y:S01]  /*22c0*/  LDC R73, c[0x0][0x248] ;  /* 0x00009200ff497b82 */ /* 0x002e620000000800 */
[--C-:B----4-:R-:W-:Y:S01]  /*22d0*/  SHF.R.U32.HI R67, RZ, 0x6, R139.reuse ;  /* 0x00000006ff437819 */ /* 0x110fe2000001168b */
[----:B------:R-:W-:Y:S01]  /*22e0*/  ULDC.64 UR4, c[0x0][0x240] ;  /* 0x0000900000047ab9 */ /* 0x000fe20000000a00 */
[----:B------:R-:W-:Y:S02]  /*22f0*/  LOP3.LUT R68, R139, 0x1f, RZ, 0xc0, !PT ;  /* 0x0000001f8b447812 */ /* 0x000fe400078ec0ff */
[----:B------:R-:W-:Y:S01]  /*2300*/  SHF.R.U32.HI R2, RZ, 0x5, R139 ;  /* 0x00000005ff027819 */ /* 0x000fe2000001168b */
[----:B------:R-:W-:Y:S01]  /*2310*/  IMAD.SHL.U32 R67, R67, 0x8, RZ ;  /* 0x0000000843437824 */ /* 0x000fe200078e00ff */
[----:B------:R-:W-:Y:S01]  /*2320*/  SHF.R.U32.HI R71, RZ, 0x2, R68 ;  /* 0x00000002ff477819 */ /* 0x000fe20000011644 */
[----:B------:R-:W4:Y:S01]  /*2330*/  LDC.U16 R69, c[0x0][0x250] ;  /* 0x00009400ff457b82 */ /* 0x000f220000000400 */
[----:B------:R-:W-:Y:S01]  /*2340*/  IMAD.SHL.U32 R139, R139, 0x2, RZ ;  /* 0x000000028b8b7824 */ /* 0x000fe200078e00ff */
[----:B------:R-:W-:-:S02]  /*2350*/  LOP3.LUT R2, R2, 0x1, RZ, 0xc0, !PT ;  /* 0x0000000102027812 */ /* 0x000fc400078ec0ff */
[----:B------:R-:W-:-:S03]  /*2360*/  LOP3.LUT R68, R67, 0x8, RZ, 0xc0, !PT ;  /* 0x0000000843447812 */ /* 0x000fc600078ec0ff */
[----:B------:R-:W-:Y:S01]  /*2370*/  IMAD R2, R2, 0x10, R71 ;  /* 0x0000001002027824 */ /* 0x000fe200078e0247 */
[----:B------:R-:W-:-:S05]  /*2380*/  LOP3.LUT R68, R68, 0x6, R139, 0xf8, !PT ;  /* 0x0000000644447812 */ /* 0x000fca00078ef88b */
[-C--:B-1----:R-:W-:Y:S02]  /*2390*/  IMAD R2, R68, R73.reuse, R2 ;  /* 0x0000004944027224 */ /* 0x082fe400078e0202 */
[----:B------:R-:W-:-:S05]  /*23a0*/  IMAD R67, R140, R73, UR8 ;  /* 0x000000088c437e24 */ /* 0x000fca000f8e0249 */
[----:B------:R-:W-:Y:S01]  /*23b0*/  LEA R67, P0, R67, R2, 0x7 ;  /* 0x0000000243437211 */ /* 0x000fe200078038ff */
[----:B----4-:R-:W-:-:S04]  /*23c0*/  HADD2.F32 R68, -RZ, R69.H0_H0 ;  /* 0x20000045ff447230 */ /* 0x010fc80000004100 */
[----:B------:R-:W-:Y:S01]  /*23d0*/  IMAD.X R2, RZ, RZ, RZ, P0 ;  /* 0x000000ffff027224 */ /* 0x000fe200000e06ff */
[----:B------:R-:W-:Y:S02]  /*23e0*/  FSETP.NEU.AND P1, PT, R68, RZ, PT ;  /* 0x000000ff4400720b */ /* 0x000fe40003f2d000 */
[C---:B------:R-:W-:Y:S01]  /*23f0*/  LEA R70, P0, R67.reuse, UR4, 0x1 ;  /* 0x0000000443467c11 */ /* 0x040fe2000f8008ff */
[----:B------:R-:W-:Y:S02]  /*2400*/  ULDC.U16 UR4, c[0x0][0x24e] ;  /* 0x0000938000047ab9 */ /* 0x000fe40000000400 */
[----:B------:R-:W-:Y:S01]  /*2410*/  HMUL2 R0, R0.H0_H0, UR4.H0_H0 ;  /* 0x2000000400007c32 */ /* 0x000fe20008000800 */
[----:B------:R-:W-:Y:S01]  /*2420*/  LEA.HI.X R71, R67, UR5, R2, 0x1, P0 ;  /* 0x0000000543477c11 */ /* 0x000fe200080f0c02 */
[----:B------:R-:W-:-:S06]  /*2430*/  IMAD.SHL.U32 R67, R73, 0x10, RZ ;  /* 0x0000001049437824 */ /* 0x000fcc00078e00ff */
[----:B------:R-:W-:Y:S05]  /*2440*/  @P1 BRA `(.L_x_3) ;  /* 0x0000001400401947 */ /* 0x000fea0003800000 */
[----:B------:R-:W-:Y:S01]  /*2450*/  HMUL2 R2, R64, UR4.H0_H0 ;  /* 0x2000000440027c32 */ /* 0x000fe20008000000 */
[----:B------:R-:W-:Y:S01]  /*2460*/  PRMT R64, R0, 0x7610, R64 ;  /* 0x0000761000407816 */ /* 0x000fe20000000040 */
[----:B------:R-:W-:Y:S02]  /*2470*/  HMUL2 R0, R65, UR4.H0_H0 ;  /* 0x2000000441007c32 */ /* 0x000fe40008000000 */
[----:B------:R-:W-:Y:S01]  /*2480*/  IMAD.WIDE R68, R73, 0x2, R70 ;  /* 0x0000000249447825 */ /* 0x000fe200078e0246 */
[C---:B------:R-:W-:Y:S01]  /*2490*/  PRMT R9, R2.reuse, 0x7610, R9 ;  /* 0x0000761002097816 */ /* 0x040fe20000000009 */
[----:B------:R1:W-:Y:S01]  /*24a0*/  STG.E.U16 desc[UR6][R70.64], R64 ;  /* 0x0000004046007986 */ /* 0x0003e2000c101506 */
[----:B------:R-:W-:Y:S01]  /*24b0*/  PRMT R65, R2, 0x7632, R65 ;  /* 0x0000763202417816 */ /* 0x000fe20000000041 */
[----:B------:R-:W-:Y:S01]  /*24c0*/  HMUL2 R2, R62, UR4.H0_H0 ;  /* 0x200000043e027c32 */ /* 0x000fe20008000000 */
[C---:B------:R-:W-:Y:S01]  /*24d0*/  PRMT R62, R0.reuse, 0x7610, R62 ;  /* 0x00007610003e7816 */ /* 0x040fe2000000003e */
[----:B------:R4:W-:Y:S01]  /*24e0*/  STG.E.U16 desc[UR6][R68.64], R9 ;  /* 0x0000000944007986 */ /* 0x0009e2000c101506 */
[----:B------:R-:W-:Y:S01]  /*24f0*/  PRMT R72, R0, 0x7632, R72 ;  /* 0x0000763200487816 */ /* 0x000fe20000000048 */
[----:B------:R-:W-:Y:S01]  /*2500*/  HMUL2 R0, R63, UR4.H0_H0 ;  /* 0x200000043f007c32 */ /* 0x000fe20008000000 */
[----:B------:R-:W-:Y:S01]  /*2510*/  PRMT R63, R2, 0x7610, R63 ;  /* 0x00007610023f7816 */ /* 0x000fe2000000003f */
[----:B------:R-:W-:Y:S04]  /*2520*/  STG.E.U16 desc[UR6][R70.64+0x10], R65 ;  /* 0x0000104146007986 */ /* 0x000fe8000c101506 */
[----:B------:R5:W-:Y:S04]  /*2530*/  STG.E.U16 desc[UR6][R68.64+0x10], R62 ;  /* 0x0000103e44007986 */ /* 0x000be8000c101506 */
[----:B------:R-:W-:Y:S04]  /*2540*/  STG.E.U16 desc[UR6][R70.64+0x40], R72 ;  /* 0x0000404846007986 */ /* 0x000fe8000c101506 */
[----:B------:R2:W-:Y:S01]  /*2550*/  STG.E.U16 desc[UR6][R68.64+0x40], R63 ;  /* 0x0000403f44007986 */ /* 0x0005e2000c101506 */
[----:B-1----:R-:W-:-:S02]  /*2560*/  PRMT R64, R0, 0x7610, R64 ;  /* 0x0000761000407816 */ /* 0x002fc40000000040 */
[----:B----4-:R-:W-:Y:S01]  /*2570*/  PRMT R9, R2, 0x7632, R9 ;  /* 0x0000763202097816 */ /* 0x010fe20000000009 */
[----:B------:R-:W-:Y:S01]  /*2580*/  HMUL2 R2, R60, UR4.H0_H0 ;  /* 0x200000043c027c32 */ /* 0x000fe20008000000 */
[----:B------:R-:W-:Y:S01]  /*2590*/  PRMT R60, R0, 0x7632, R60 ;  /* 0x00007632003c7816 */ /* 0x000fe2000000003c */
[----:B------:R-:W-:Y:S02]  /*25a0*/  HMUL2 R0, R61, UR4.H0_H0 ;  /* 0x200000043d007c32 */ /* 0x000fe40008000000 */
[----:B------:R1:W-:Y:S01]  /*25b0*/  STG.E.U16 desc[UR6][R70.64+0x50], R9 ;  /* 0x0000500946007986 */ /* 0x0003e2000c101506 */
[C---:B------:R-:W-:Y:S02]  /*25c0*/  PRMT R61, R2.reuse, 0x7610, R61 ;  /* 0x00007610023d7816 */ /* 0x040fe4000000003d */
[----:B-----5:R-:W-:Y:S01]  /*25d0*/  PRMT R62, R2, 0x7632, R62 ;  /* 0x00007632023e7816 */ /* 0x020fe2000000003e */
[----:B------:R-:W-:Y:S01]  /*25e0*/  HMUL2 R2, R58, UR4.H0_H0 ;  /* 0x200000043a027c32 */ /* 0x000fe20008000000 */
[----:B------:R4:W-:Y:S04]  /*25f0*/  STG.E.U16 desc[UR6][R68.64+0x50], R64 ;  /* 0x0000504044007986 */ /* 0x0009e8000c101506 */
[----:B------:R-:W-:Y:S01]  /*2600*/  STG.E.U16 desc[UR6][R70.64+0x80], R60 ;  /* 0x0000803c46007986 */ /* 0x000fe2000c101506 */
[----:B------:R-:W-:-:S02]  /*2610*/  PRMT R65, R2, 0x7632, R65 ;  /* 0x0000763202417816 */ /* 0x000fc40000000041 */
[C---:B--2---:R-:W-:Y:S01]  /*2620*/  PRMT R63, R0.reuse, 0x7610, R63 ;  /* 0x00007610003f7816 */ /* 0x044fe2000000003f */
[----:B------:R2:W-:Y:S04]  /*2630*/  STG.E.U16 desc[UR6][R68.64+0x80], R61 ;  /* 0x0000803d44007986 */ /* 0x0005e8000c101506 */
[----:B------:R5:W-:Y:S04]  /*2640*/  STG.E.U16 desc[UR6][R70.64+0x90], R62 ;  /* 0x0000903e46007986 */ /* 0x000be8000c101506 */
[----:B------:R-:W-:Y:S01]  /*2650*/  STG.E.U16 desc[UR6][R68.64+0x90], R63 ;  /* 0x0000903f44007986 */ /* 0x000fe2000c101506 */
[----:B-1----:R-:W-:Y:S01]  /*2660*/  PRMT R9, R0, 0x7632, R9 ;  /* 0x0000763200097816 */ /* 0x002fe20000000009 */
[----:B------:R-:W-:-:S02]  /*2670*/  HMUL2 R0, R59, UR4.H0_H0 ;  /* 0x200000043b007c32 */ /* 0x000fc40008000000 */
[----:B------:R-:W-:Y:S01]  /*2680*/  IMAD.WIDE R58, R67, 0x2, R70 ;  /* 0x00000002433a7825 */ /* 0x000fe200078e0246 */
[----:B----4-:R-:W-:-:S03]  /*2690*/  PRMT R64, R2, 0x7610, R64 ;  /* 0x0000761002407816 */ /* 0x010fc60000000040 */
[----:B------:R-:W-:Y:S01]  /*26a0*/  HMUL2 R2, R50, UR4.H0_H0 ;  /* 0x2000000432027c32 */ /* 0x000fe20008000000 */
[----:B------:R1:W-:Y:S01]  /*26b0*/  STG.E.U16 desc[UR6][R70.64+0xc0], R9 ;  /* 0x0000c00946007986 */ /* 0x0003e2000c101506 */
[----:B------:R-:W-:-:S03]  /*26c0*/  PRMT R50, R0, 0x7632, R50 ;  /* 0x0000763200327816 */ /* 0x000fc60000000032 */
[----:B------:R-:W-:Y:S01]  /*26d0*/  STG.E.U16 desc[UR6][R68.64+0xc0], R64 ;  /* 0x0000c04044007986 */ /* 0x000fe2000c101506 */
[----:B--2---:R-:W-:Y:S01]  /*26e0*/  PRMT R61, R0, 0x7610, R61 ;  /* 0x00007610003d7816 */ /* 0x004fe2000000003d */
[----:B------:R-:W-:Y:S02]  /*26f0*/  HMUL2 R0, R51, UR4.H0_H0 ;  /* 0x2000000433007c32 */ /* 0x000fe40008000000 */
[----:B------:R-:W-:Y:S01]  /*2700*/  STG.E.U16 desc[UR6][R70.64+0xd0], R65 ;  /* 0x0000d04146007986 */ /* 0x000fe2000c101506 */
[----:B------:R-:W-:-:S03]  /*2710*/  PRMT R51, R2, 0x7632, R51 ;  /* 0x0000763202337816 */ /* 0x000fc60000000033 */
[----:B------:R2:W-:Y:S01]  /*2720*/  STG.E.U16 desc[UR6][R68.64+0xd0], R61 ;  /* 0x0000d03d44007986 */ /* 0x0005e2000c101506 */
[----:B-----5:R-:W-:-:S03]  /*2730*/  PRMT R62, R0, 0x7632, R62 ;  /* 0x00007632003e7816 */ /* 0x020fc6000000003e */
[----:B------:R4:W-:Y:S01]  /*2740*/  STG.E.U16 desc[UR6][R58.64], R50 ;  /* 0x000000323a007986 */ /* 0x0009e2000c101506 */
[----:B-1----:R-:W-:Y:S01]  /*2750*/  PRMT R9, R2, 0x7610, R9 ;  /* 0x0000761002097816 */ /* 0x002fe20000000009 */
[----:B------:R-:W-:Y:S01]  /*2760*/  HMUL2 R2, R52, UR4.H0_H0 ;  /* 0x2000000434027c32 */ /* 0x000fe20008000000 */
[----:B------:R-:W-:Y:S01]  /*2770*/  PRMT R52, R0, 0x7610, R52 ;  /* 0x0000761000347816 */ /* 0x000fe20000000034 */
[----:B------:R-:W-:-:S05]  /*2780*/  HMUL2 R0, R53, UR4.H0_H0 ;  /* 0x2000000435007c32 */ /* 0x000fca0008000000 */
[----:B------:R-:W-:Y:S01]  /*2790*/  PRMT R53, R0, 0x7610, R53 ;  /* 0x0000761000357816 */ /* 0x000fe20000000035 */
[----:B--2---:R-:W-:Y:S01]  /*27a0*/  IMAD.WIDE R60, R67, 0x2, R68 ;  /* 0x00000002433c7825 */ /* 0x004fe200078e0244 */
[----:B----4-:R-:W-:-:S04]  /*27b0*/  PRMT R50, R2, 0x7610, R50 ;  /* 0x0000761002327816 */ /* 0x010fc80000000032 */
[----:B------:R1:W-:Y:S04]  /*27c0*/  STG.E.U16 desc[UR6][R60.64], R9 ;  /* 0x000000093c007986 */ /* 0x0003e8000c101506 */
[----:B------:R2:W-:Y:S04]  /*27d0*/  STG.E.U16 desc[UR6][R58.64+0x10], R51 ;  /* 0x000010333a007986 */ /* 0x0005e8000c101506 */
[----:B------:R4:W-:Y:S04]  /*27e0*/  STG.E.U16 desc[UR6][R60.64+0x10], R52 ;  /* 0x000010343c007986 */ /* 0x0009e8000c101506 */
[----:B------:R-:W-:Y:S04]  /*27f0*/  STG.E.U16 desc[UR6][R58.64+0x40], R62 ;  /* 0x0000403e3a007986 */ /* 0x000fe8000c101506 */
[----:B------:R-:W-:Y:S01]  /*2800*/  STG.E.U16 desc[UR6][R60.64+0x40], R50 ;  /* 0x000040323c007986 */ /* 0x000fe2000c101506 */
[----:B-1----:R-:W-:Y:S01]  /*2810*/  PRMT R9, R2, 0x7632, R9 ;  /* 0x0000763202097816 */ /* 0x002fe20000000009 */
[----:B------:R-:W-:Y:S01]  /*2820*/  HMUL2 R2, R54, UR4.H0_H0 ;  /* 0x2000000436027c32 */ /* 0x000fe20008000000 */
[----:B--2---:R-:W-:Y:S01]  /*2830*/  PRMT R51, R0, 0x7632, R51 ;  /* 0x0000763200337816 */ /* 0x004fe20000000033 */
[----:B------:R-:W-:-:S03]  /*2840*/  HMUL2 R0, R55, UR4.H0_H0 ;  /* 0x2000000437007c32 */ /* 0x000fc60008000000 */
[C---:B------:R-:W-:Y:S01]  /*2850*/  PRMT R54, R2.reuse, 0x7632, R54 ;  /* 0x0000763202367816 */ /* 0x040fe20000000036 */
[----:B------:R1:W-:Y:S01]  /*2860*/  STG.E.U16 desc[UR6][R58.64+0x50], R9 ;  /* 0x000050093a007986 */ /* 0x0003e2000c101506 */
[----:B----4-:R-:W-:Y:S01]  /*2870*/  PRMT R52, R2, 0x7610, R52 ;  /* 0x0000761002347816 */ /* 0x010fe20000000034 */
[----:B------:R-:W-:Y:S01]  /*2880*/  HMUL2 R2, R56, UR4.H0_H0 ;  /* 0x2000000438027c32 */ /* 0x000fe20008000000 */
[----:B------:R-:W-:Y:S01]  /*2890*/  PRMT R55, R0, 0x7610, R55 ;  /* 0x0000761000377816 */ /* 0x000fe20000000037 */
[----:B------:R2:W-:Y:S03]  /*28a0*/  STG.E.U16 desc[UR6][R60.64+0x50], R53 ;  /* 0x000050353c007986 */ /* 0x0005e6000c101506 */
[----:B------:R-:W-:Y:S01]  /*28b0*/  PRMT R56, R2, 0x7632, R56 ;  /* 0x0000763202387816 */ /* 0x000fe20000000038 */
[----:B------:R4:W-:Y:S04]  /*28c0*/  STG.E.U16 desc[UR6][R58.64+0x80], R51 ;  /* 0x000080333a007986 */ /* 0x0009e8000c101506 */
[----:B------:R-:W-:Y:S04]  /*28d0*/  STG.E.U16 desc[UR6][R60.64+0x80], R52 ;  /* 0x000080343c007986 */ /* 0x000fe8000c101506 */
[----:B------:R5:W-:Y:S04]  /*28e0*/  STG.E.U16 desc[UR6][R58.64+0x90], R54 ;  /* 0x000090363a007986 */ /* 0x000be8000c101506 */
[----:B------:R-:W-:Y:S01]  /*28f0*/  STG.E.U16 desc[UR6][R60.64+0x90], R55 ;  /* 0x000090373c007986 */ /* 0x000fe2000c101506 */
[----:B-1----:R-:W-:Y:S01]  /*2900*/  PRMT R9, R0, 0x7632, R9 ;  /* 0x0000763200097816 */ /* 0x002fe20000000009 */
[----:B------:R-:W-:Y:S01]  /*2910*/  HMUL2 R0, R57, UR4.H0_H0 ;  /* 0x2000000439007c32 */ /* 0x000fe20008000000 */
[----:B--2---:R-:W-:Y:S01]  /*2920*/  PRMT R53, R2, 0x7610, R53 ;  /* 0x0000761002357816 */ /* 0x004fe20000000035 */
[----:B------:R-:W-:-:S03]  /*2930*/  HMUL2 R2, R48, UR4.H0_H0 ;  /* 0x2000000430027c32 */ /* 0x000fc60008000000 */
[C---:B------:R-:W-:Y:S01]  /*2940*/  PRMT R57, R0.reuse, 0x7610, R57 ;  /* 0x0000761000397816 */ /* 0x040fe20000000039 */
[----:B------:R1:W-:Y:S01]  /*2950*/  STG.E.U16 desc[UR6][R58.64+0xc0], R9 ;  /* 0x0000c0093a007986 */ /* 0x0003e2000c101506 */
[----:B------:R-:W-:Y:S01]  /*2960*/  PRMT R48, R0, 0x7632, R48 ;  /* 0x0000763200307816 */ /* 0x000fe20000000030 */
[----:B------:R-:W-:Y:S02]  /*2970*/  HMUL2 R0, R49, UR4.H0_H0 ;  /* 0x2000000431007c32 */ /* 0x000fe40008000000 */
[----:B----4-:R-:W-:Y:S01]  /*2980*/  IMAD.WIDE R50, R67, 0x2, R58 ;  /* 0x0000000243327825 */ /* 0x010fe200078e023a */
[----:B------:R2:W-:Y:S01]  /*2990*/  STG.E.U16 desc[UR6][R60.64+0xc0], R53 ;  /* 0x0000c0353c007986 */ /* 0x0005e2000c101506 */
[----:B------:R-:W-:-:S03]  /*29a0*/  PRMT R49, R2, 0x7632, R49 ;  /* 0x0000763202317816 */ /* 0x000fc60000000031 */
[----:B------:R-:W-:Y:S01]  /*29b0*/  STG.E.U16 desc[UR6][R58.64+0xd0], R56 ;  /* 0x0000d0383a007986 */ /* 0x000fe2000c101506 */
[----:B-----5:R-:W-:-:S03]  /*29c0*/  PRMT R54, R0, 0x7632, R54 ;  /* 0x0000763200367816 */ /* 0x020fc60000000036 */
[----:B------:R-:W-:Y:S04]  /*29d0*/  STG.E.U16 desc[UR6][R60.64+0xd0], R57 ;  /* 0x0000d0393c007986 */ /* 0x000fe8000c101506 */
[----:B------:R4:W-:Y:S01]  /*29e0*/  STG.E.U16 desc[UR6][R50.64], R48 ;  /* 0x0000003032007986 */ /* 0x0009e2000c101506 */
[----:B-1----:R-:W-:Y:S01]  /*29f0*/  PRMT R9, R2, 0x7610, R9 ;  /* 0x0000761002097816 */ /* 0x002fe20000000009 */
[----:B------:R-:W-:Y:S01]  /*2a00*/  HMUL2 R2, R46, UR4.H0_H0 ;  /* 0x200000042e027c32 */ /* 0x000fe20008000000 */
[----:B------:R-:W-:Y:S01]  /*2a10*/  PRMT R46, R0, 0x7610, R46 ;  /* 0x00007610002e7816 */ /* 0x000fe2000000002e */
[----:B------:R-:W-:Y:S02]  /*2a20*/  HMUL2 R0, R47, UR4.H0_H0 ;  /* 0x200000042f007c32 */ /* 0x000fe40008000000 */
[----:B--2---:R-:W-:Y:S01]  /*2a30*/  IMAD.WIDE R52, R67, 0x2, R60 ;  /* 0x0000000243347825 */ /* 0x004fe200078e023c */
[----:B------:R-:W-:-:S04]  /*2a40*/  PRMT R47, R2, 0x7610, R47 ;  /* 0x00007610022f7816 */ /* 0x000fc8000000002f */
[----:B------:R1:W-:Y:S04]  /*2a50*/  STG.E.U16 desc[UR6][R52.64], R9 ;  /* 0x0000000934007986 */ /* 0x0003e8000c101506 */
[----:B------:R-:W-:Y:S01]  /*2a60*/  STG.E.U16 desc[UR6][R50.64+0x10], R49 ;  /* 0x0000103132007986 */ /* 0x000fe2000c101506 */
[----:B----4-:R-:W-:-:S03]  /*2a70*/  PRMT R48, R0, 0x7610, R48 ;  /* 0x0000761000307816 */ /* 0x010fc60000000030 */
[----:B------:R2:W-:Y:S04]  /*2a80*/  STG.E.U16 desc[UR6][R52.64+0x10], R46 ;  /* 0x0000102e34007986 */ /* 0x0005e8000c101506 */
[----:B------:R-:W-:Y:S04]  /*2a90*/  STG.E.U16 desc[UR6][R50.64+0x40], R54 ;  /* 0x0000403632007986 */ /* 0x000fe8000c101506 */
[----:B------:R4:W-:Y:S01]  /*2aa0*/  STG.E.U16 desc[UR6][R52.64+0x40], R47 ;  /* 0x0000402f34007986 */ /* 0x0009e2000c101506 */
[----:B-1----:R-:W-:Y:S01]  /*2ab0*/  PRMT R9, R2, 0x7632, R9 ;  /* 0x0000763202097816 */ /* 0x002fe20000000009 */
[----:B------:R-:W-:Y:S01]  /*2ac0*/  HMUL2 R2, R44, UR4.H0_H0 ;  /* 0x200000042c027c32 */ /* 0x000fe20008000000 */
[----:B------:R-:W-:Y:S01]  /*2ad0*/  PRMT R44, R0, 0x7632, R44 ;  /* 0x00007632002c7816 */ /* 0x000fe2000000002c */
[----:B------:R-:W-:-:S02]  /*2ae0*/  HMUL2 R0, R45, UR4.H0_H0 ;  /* 0x200000042d007c32 */ /* 0x000fc40008000000 */
[----:B------:R1:W-:Y:S01]  /*2af0*/  STG.E.U16 desc[UR6][R50.64+0x50], R9 ;  /* 0x0000500932007986 */ /* 0x0003e2000c101506 */
[C---:B------:R-:W-:Y:S02]  /*2b00*/  PRMT R45, R2.reuse, 0x7610, R45 ;  /* 0x00007610022d7816 */ /* 0x040fe4000000002d */
[----:B--2---:R-:W-:Y:S01]  /*2b10*/  PRMT R46, R2, 0x7632, R46 ;  /* 0x00007632022e7816 */ /* 0x004fe2000000002e */
[----:B------:R-:W-:Y:S01]  /*2b20*/  HMUL2 R2, R42, UR4.H0_H0 ;  /* 0x200000042a027c32 */ /* 0x000fe20008000000 */
[----:B------:R2:W-:Y:S04]  /*2b30*/  STG.E.U16 desc[UR6][R52.64+0x50], R48 ;  /* 0x0000503034007986 */ /* 0x0005e8000c101506 */
[----:B------:R-:W-:Y:S01]  /*2b40*/  STG.E.U16 desc[UR6][R50.64+0x80], R44 ;  /* 0x0000802c32007986 */ /* 0x000fe2000c101506 */
[----:B------:R-:W-:-:S02]  /*2b50*/  PRMT R49, R2, 0x7632, R49 ;  /* 0x0000763202317816 */ /* 0x000fc40000000031 */
[C---:B----4-:R-:W-:Y:S01]  /*2b60*/  PRMT R47, R0.reuse, 0x7610, R47 ;  /* 0x00007610002f7816 */ /* 0x050fe2000000002f */
[----:B------:R4:W-:Y:S04]  /*2b70*/  STG.E.U16 desc[UR6][R52.64+0x80], R45 ;  /* 0x0000802d34007986 */ /* 0x0009e8000c101506 */
[----:B------:R5:W-:Y:S04]  /*2b80*/  STG.E.U16 desc[UR6][R50.64+0x90], R46 ;  /* 0x0000902e32007986 */ /* 0x000be8000c101506 */
[----:B------:R-:W-:Y:S01]  /*2b90*/  STG.E.U16 desc[UR6][R52.64+0x90], R47 ;  /* 0x0000902f34007986 */ /* 0x000fe2000c101506 */
[----:B-1----:R-:W-:Y:S01]  /*2ba0*/  PRMT R9, R0, 0x7632, R9 ;  /* 0x0000763200097816 */ /* 0x002fe20000000009 */
[----:B------:R-:W-:-:S02]  /*2bb0*/  HMUL2 R0, R43, UR4.H0_H0 ;  /* 0x200000042b007c32 */ /* 0x000fc40008000000 */
[----:B------:R-:W-:Y:S01]  /*2bc0*/  IMAD.WIDE R42, R67, 0x2, R50 ;  /* 0x00000002432a7825 */ /* 0x000fe200078e0232 */
[----:B--2---:R-:W-:-:S03]  /*2bd0*/  PRMT R48, R2, 0x7610, R48 ;  /* 0x0000761002307816 */ /* 0x004fc60000000030 */
[----:B------:R-:W-:Y:S01]  /*2be0*/  HMUL2 R2, R34, UR4.H0_H0 ;  /* 0x2000000422027c32 */ /* 0x000fe20008000000 */
[C---:B------:R-:W-:Y:S01]  /*2bf0*/  PRMT R34, R0.reuse, 0x7632, R34 ;  /* 0x0000763200227816 */ /* 0x040fe20000000022 */
[----:B------:R1:W-:Y:S04]  /*2c00*/  STG.E.U16 desc[UR6][R50.64+0xc0], R9 ;  /* 0x0000c00932007986 */ /* 0x0003e8000c101506 */
[----:B------:R-:W-:Y:S01]  /*2c10*/  STG.E.U16 desc[UR6][R52.64+0xc0], R48 ;  /* 0x0000c03034007986 */ /* 0x000fe2000c101506 */
[----:B----4-:R-:W-:Y:S01]  /*2c20*/  PRMT R45, R0, 0x7610, R45 ;  /* 0x00007610002d7816 */ /* 0x010fe2000000002d */
[----:B------:R-:W-:Y:S02]  /*2c30*/  HMUL2 R0, R35, UR4.H0_H0 ;  /* 0x2000000423007c32 */ /* 0x000fe40008000000 */
[----:B------:R-:W-:Y:S01]  /*2c40*/  STG.E.U16 desc[UR6][R50.64+0xd0], R49 ;  /* 0x0000d03132007986 */ /* 0x000fe2000c101506 */
[----:B-----5:R-:W-:-:S02]  /*2c50*/  PRMT R46, R2, 0x7610, R46 ;  /* 0x00007610022e7816 */ /* 0x020fc4000000002e */
[----:B------:R-:W-:Y:S01]  /*2c60*/  PRMT R35, R0, 0x7610, R35 ;  /* 0x0000761000237816 */ /* 0x000fe20000000023 */
[----:B------:R2:W-:Y:S04]  /*2c70*/  STG.E.U16 desc[UR6][R52.64+0xd0], R45 ;  /* 0x0000d02d34007986 */ /* 0x0005e8000c101506 */
[----:B------:R4:W-:Y:S01]  /*2c80*/  STG.E.U16 desc[UR6][R42.64], R34 ;  /* 0x000000222a007986 */ /* 0x0009e2000c101506 */
[----:B-1----:R-:W-:Y:S01]  /*2c90*/  PRMT R9, R2, 0x7632, R9 ;  /* 0x0000763202097816 */ /* 0x002fe20000000009 */
[----:B------:R-:W-:Y:S01]  /*2ca0*/  HMUL2 R2, R36, UR4.H0_H0 ;  /* 0x2000000424027c32 */ /* 0x000fe20008000000 */
[----:B------:R-:W-:Y:S01]  /*2cb0*/  PRMT R36, R0, 0x7632, R36 ;  /* 0x0000763200247816 */ /* 0x000fe20000000024 */
[----:B------:R-:W-:-:S03]  /*2cc0*/  HMUL2 R0, R37, UR4.H0_H0 ;  /* 0x2000000425007c32 */ /* 0x000fc60008000000 */
[C---:B------:R-:W-:Y:S01]  /*2cd0*/  PRMT R37, R2.reuse, 0x7632, R37 ;  /* 0x0000763202257816 */ /* 0x040fe20000000025 */
[----:B--2---:R-:W-:Y:S01]  /*2ce0*/  IMAD.WIDE R44, R67, 0x2, R52 ;  /* 0x00000002432c7825 */ /* 0x004fe200078e0234 */
[----:B----4-:R-:W-:-:S04]  /*2cf0*/  PRMT R34, R2, 0x7610, R34 ;  /* 0x0000761002227816 */ /* 0x010fc80000000022 */
[----:B------:R1:W-:Y:S01]  /*2d00*/  STG.E.U16 desc[UR6][R44.64], R46 ;  /* 0x0000002e2c007986 */ /* 0x0003e2000c101506 */
[----:B------:R-:W-:-:S03]  /*2d10*/  HMUL2 R2, R38, UR4.H0_H0 ;  /* 0x2000000426027c32 */ /* 0x000fc60008000000 */
[----:B------:R2:W-:Y:S04]  /*2d20*/  STG.E.U16 desc[UR6][R42.64+0x10], R9 ;  /* 0x000010092a007986 */ /* 0x0005e8000c101506 */
[----:B------:R4:W-:Y:S04]  /*2d30*/  STG.E.U16 desc[UR6][R44.64+0x10], R35 ;  /* 0x000010232c007986 */ /* 0x0009e8000c101506 */
[----:B------:R5:W-:Y:S04]  /*2d40*/  STG.E.U16 desc[UR6][R42.64+0x40], R36 ;  /* 0x000040242a007986 */ /* 0x000be8000c101506 */
[----:B------:R3:W-:Y:S04]  /*2d50*/  STG.E.U16 desc[UR6][R44.64+0x40], R34 ;  /* 0x000040222c007986 */ /* 0x0007e8000c101506 */
[----:B------:R3:W-:Y:S01]  /*2d60*/  STG.E.U16 desc[UR6][R42.64+0x50], R37 ;  /* 0x000050252a007986 */ /* 0x0007e2000c101506 */
[----:B-1----:R-:W-:-:S02]  /*2d70*/  PRMT R46, R0, 0x7610, R46 ;  /* 0x00007610002e7816 */ /* 0x002fc4000000002e */
[----:B--2---:R-:W-:Y:S01]  /*2d80*/  PRMT R9, R0, 0x7632, R9 ;  /* 0x0000763200097816 */ /* 0x004fe20000000009 */
[----:B------:R-:W-:Y:S02]  /*2d90*/  HMUL2 R0, R39, UR4.H0_H0 ;  /* 0x2000000427007c32 */ /* 0x000fe40008000000 */
[----:B------:R-:W-:Y:S01]  /*2da0*/  STG.E.U16 desc[UR6][R44.64+0x50], R46 ;  /* 0x0000502e2c007986 */ /* 0x000fe2000c101506 */
[----:B----4-:R-:W-:Y:S02]  /*2db0*/  PRMT R35, R2, 0x7610, R35 ;  /* 0x0000761002237816 */ /* 0x010fe40000000023 */
[----:B------:R-:W-:Y:S01]  /*2dc0*/  PRMT R38, R0, 0x7610, R38 ;  /* 0x0000761000267816 */ /* 0x000fe20000000026 */
[----:B------:R1:W-:Y:S01]  /*2dd0*/  STG.E.U16 desc[UR6][R42.64+0x80], R9 ;  /* 0x000080092a007986 */ /* 0x0003e2000c101506 */
[----:B-----5:R-:W-:Y:S01]  /*2de0*/  PRMT R36, R2, 0x7632, R36 ;  /* 0x0000763202247816 */ /* 0x020fe20000000024 */
[----:B------:R-:W-:Y:S02]  /*2df0*/  HMUL2 R2, R40, UR4.H0_H0 ;  /* 0x2000000428027c32 */ /* 0x000fe40008000000 */
[----:B------:R2:W-:Y:S01]  /*2e00*/  STG.E.U16 desc[UR6][R44.64+0x80], R35 ;  /* 0x000080232c007986 */ /* 0x0005e2000c101506 */
[----:B---3--:R-:W-:-:S02]  /*2e10*/  IMAD.MOV.U32 R34, RZ, RZ, R32 ;  /* 0x000000ffff227224 */ /* 0x008fc400078e0020 */
[----:B------:R-:W-:Y:S01]  /*2e20*/  PRMT R39, R2, 0x7610, R39 ;  /* 0x0000761002277816 */ /* 0x000fe20000000027 */
[----:B------:R-:W-:Y:S01]  /*2e30*/  STG.E.U16 desc[UR6][R42.64+0x90], R36 ;  /* 0x000090242a007986 */ /* 0x000fe2000c101506 */
[----:B------:R-:W-:Y:S01]  /*2e40*/  PRMT R37, R0, 0x7632, R37 ;  /* 0x0000763200257816 */ /* 0x000fe20000000025 */
[----:B------:R-:W-:Y:S01]  /*2e50*/  HMUL2 R0, R41, UR4.H0_H0 ;  /* 0x2000000429007c32 */ /* 0x000fe20008000000 */
[----:B------:R-:W-:Y:S01]  /*2e60*/  PRMT R32, R2, 0x7632, R32 ;  /* 0x0000763202207816 */ /* 0x000fe20000000020 */
[----:B------:R-:W-:Y:S01]  /*2e70*/  HMUL2 R2, R34, UR4.H0_H0 ;  /* 0x2000000422027c32 */ /* 0x000fe20008000000 */
[----:B------:R3:W-:Y:S02]  /*2e80*/  STG.E.U16 desc[UR6][R44.64+0x90], R38 ;  /* 0x000090262c007986 */ /* 0x0007e4000c101506 */
[C---:B------:R-:W-:Y:S02]  /*2e90*/  PRMT R40, R0.reuse, 0x7610, R40 ;  /* 0x0000761000287816 */ /* 0x040fe40000000028 */
[----:B------:R4:W-:Y:S04]  /*2ea0*/  STG.E.U16 desc[UR6][R42.64+0xc0], R37 ;  /* 0x0000c0252a007986 */ /* 0x0009e8000c101506 */
[----:B------:R-:W-:Y:S04]  /*2eb0*/  STG.E.U16 desc[UR6][R44.64+0xc0], R39 ;  /* 0x0000c0272c007986 */ /* 0x000fe8000c101506 */
[----:B------:R5:W-:Y:S01]  /*2ec0*/  STG.E.U16 desc[UR6][R42.64+0xd0], R32 ;  /* 0x0000d0202a007986 */ /* 0x000be2000c101506 */
[----:B-1----:R-:W-:Y:S01]  /*2ed0*/  PRMT R9, R0, 0x7632, R9 ;  /* 0x0000763200097816 */ /* 0x002fe20000000009 */
[----:B------:R-:W-:Y:S01]  /*2ee0*/  HMUL2 R0, R33, UR4.H0_H0 ;  /* 0x2000000421007c32 */ /* 0x000fe20008000000 */
[----:B------:R-:W-:Y:S01]  /*2ef0*/  PRMT R33, R2, 0x7632, R33 ;  /* 0x0000763202217816 */ /* 0x000fe20000000021 */
[----:B------:R-:W-:Y:S01]  /*2f00*/  STG.E.U16 desc[UR6][R44.64+0xd0], R40 ;  /* 0x0000d0282c007986 */ /* 0x000fe2000c101506 */
[----:B--2---:R-:W-:-:S05]  /*2f10*/  IMAD.WIDE R34, R67, 0x2, R42 ;  /* 0x0000000243227825 */ /* 0x004fca00078e022a */
[----:B------:R1:W-:Y:S01]  /*2f20*/  STG.E.U16 desc[UR6][R34.64], R9 ;  /* 0x0000000922007986 */ /* 0x0003e2000c101506 */
[----:B---3--:R-:W-:Y:S01]  /*2f30*/  PRMT R38, R2, 0x7610, R38 ;  /* 0x0000761002267816 */ /* 0x008fe20000000026 */
[----:B------:R-:W-:Y:S01]  /*2f40*/  HMUL2 R2, R30, UR4.H0_H0 ;  /* 0x200000041e027c32 */ /* 0x000fe20008000000 */
[----:B------:R-:W-:Y:S01]  /*2f50*/  PRMT R30, R0, 0x7610, R30 ;  /* 0x00007610001e7816 */ /* 0x000fe2000000001e */
[----:B----4-:R-:W-:-:S05]  /*2f60*/  IMAD.WIDE R36, R67, 0x2, R44 ;  /* 0x0000000243247825 */ /* 0x010fca00078e022c */
[----:B------:R2:W-:Y:S01]  /*2f70*/  STG.E.U16 desc[UR6][R36.64], R38 ;  /* 0x0000002624007986 */ /* 0x0005e2000c101506 */
[----:B-----5:R-:W-:Y:S01]  /*2f80*/  PRMT R32, R0, 0x7632, R32 ;  /* 0x0000763200207816 */ /* 0x020fe20000000020 */
[----:B------:R-:W-:Y:S01]  /*2f90*/  HMUL2 R0, R31, UR4.H0_H0 ;  /* 0x200000041f007c32 */ /* 0x000fe20008000000 */
[C---:B------:R-:W-:Y:S01]  /*2fa0*/  PRMT R31, R2.reuse, 0x7632, R31 ;  /* 0x00007632021f7816 */ /* 0x040fe2000000001f */
[----:B------:R-:W-:Y:S04]  /*2fb0*/  STG.E.U16 desc[UR6][R34.64+0x10], R33 ;  /* 0x0000102122007986 */ /* 0x000fe8000c101506 */
[----:B------:R3:W-:Y:S01]  /*2fc0*/  STG.E.U16 desc[UR6][R36.64+0x10], R30 ;  /* 0x0000101e24007986 */ /* 0x0007e2000c101506 */
[----:B-1----:R-:W-:Y:S01]  /*2fd0*/  PRMT R9, R2, 0x7610, R9 ;  /* 0x0000761002097816 */ /* 0x002fe20000000009 */
[----:B------:R-:W-:Y:S01]  /*2fe0*/  HMUL2 R2, R28, UR4.H0_H0 ;  /* 0x200000041c027c32 */ /* 0x000fe20008000000 */
[C---:B------:R-:W-:Y:S01]  /*2ff0*/  PRMT R28, R0.reuse, 0x7632, R28 ;  /* 0x00007632001c7816 */ /* 0x040fe2000000001c */
[----:B------:R1:W-:Y:S04]  /*3000*/  STG.E.U16 desc[UR6][R34.64+0x40], R32 ;  /* 0x0000402022007986 */ /* 0x0003e8000c101506 */
[----:B------:R4:W-:Y:S04]  /*3010*/  STG.E.U16 desc[UR6][R36.64+0x40], R9 ;  /* 0x0000400924007986 */ /* 0x0009e8000c101506 */
[----:B------:R5:W-:Y:S01]  /*3020*/  STG.E.U16 desc[UR6][R34.64+0x50], R31 ;  /* 0x0000501f22007986 */ /* 0x000be2000c101506 */
[----:B--2---:R-:W-:Y:S01]  /*3030*/  PRMT R38, R0, 0x7610, R38 ;  /* 0x0000761000267816 */ /* 0x004fe20000000026 */
[----:B------:R-:W-:Y:S01]  /*3040*/  HMUL2 R0, R29, UR4.H0_H0 ;  /* 0x200000041d007c32 */ /* 0x000fe20008000000 */
[----:B------:R-:W-:-:S03]  /*3050*/  PRMT R29, R2, 0x7610, R29 ;  /* 0x00007610021d7816 */ /* 0x000fc6000000001d */
[----:B------:R-:W-:Y:S04]  /*3060*/  STG.E.U16 desc[UR6][R36.64+0x50], R38 ;  /* 0x0000502624007986 */ /* 0x000fe8000c101506 */
[----:B------:R-:W-:Y:S01]  /*3070*/  STG.E.U16 desc[UR6][R34.64+0x80], R28 ;  /* 0x0000801c22007986 */ /* 0x000fe2000c101506 */
[----:B---3--:R-:W-:Y:S01]  /*3080*/  PRMT R30, R2, 0x7632, R30 ;  /* 0x00007632021e7816 */ /* 0x008fe2000000001e */
[----:B------:R-:W-:Y:S02]  /*3090*/  HMUL2 R2, R26, UR4.H0_H0 ;  /* 0x200000041a027c32 */ /* 0x000fe40008000000 */
[----:B------:R2:W-:Y:S03]  /*30a0*/  STG.E.U16 desc[UR6][R36.64+0x80], R29 ;  /* 0x0000801d24007986 */ /* 0x0005e6000c101506 */
[C---:B------:R-:W-:Y:S01]  /*30b0*/  PRMT R33, R2.reuse, 0x7632, R33 ;  /* 0x0000763202217816 */ /* 0x040fe20000000021 */
[----:B------:R3:W-:Y:S01]  /*30c0*/  STG.E.U16 desc[UR6][R34.64+0x90], R30 ;  /* 0x0000901e22007986 */ /* 0x0007e2000c101506 */
[----:B-1----:R-:W-:Y:S01]  /*30d0*/  PRMT R32, R2, 0x7610, R32 ;  /* 0x0000761002207816 */ /* 0x002fe20000000020 */
[----:B------:R-:W-:Y:S01]  /*30e0*/  HMUL2 R2, R18, UR4.H0_H0 ;  /* 0x2000000412027c32 */ /* 0x000fe20008000000 */
[----:B----4-:R-:W-:-:S02]  /*30f0*/  PRMT R9, R0, 0x7610, R9 ;  /* 0x0000761000097816 */ /* 0x010fc40000000009 */
[----:B-----5:R-:W-:Y:S01]  /*3100*/  PRMT R31, R0, 0x7632, R31 ;  /* 0x00007632001f7816 */ /* 0x020fe2000000001f */
[----:B------:R-:W-:Y:S02]  /*3110*/  HMUL2 R0, R27, UR4.H0_H0 ;  /* 0x200000041b007c32 */ /* 0x000fe40008000000 */
[----:B------:R1:W-:Y:S01]  /*3120*/  STG.E.U16 desc[UR6][R36.64+0x90], R9 ;  /* 0x0000900924007986 */ /* 0x0003e2000c101506 */
[----:B------:R-:W-:-:S03]  /*3130*/  IMAD.WIDE R26, R67, 0x2, R34 ;  /* 0x00000002431a7825 */ /* 0x000fc600078e0222 */
[----:B------:R-:W-:Y:S01]  /*3140*/  STG.E.U16 desc[UR6][R34.64+0xc0], R31 ;  /* 0x0000c01f22007986 */ /* 0x000fe2000c101506 */
[----:B------:R-:W-:-:S03]  /*3150*/  PRMT R18, R0, 0x7632, R18 ;  /* 0x0000763200127816 */ /* 0x000fc60000000012 */
[----:B------:R-:W-:Y:S04]  /*3160*/  STG.E.U16 desc[UR6][R36.64+0xc0], R32 ;  /* 0x0000c02024007986 */ /* 0x000fe8000c101506 */
[----:B------:R-:W-:Y:S01]  /*3170*/  STG.E.U16 desc[UR6][R34.64+0xd0], R33 ;  /* 0x0000d02122007986 */ /* 0x000fe2000c101506 */
[----:B--2---:R-:W-:Y:S01]  /*3180*/  PRMT R29, R0, 0x7610, R29 ;  /* 0x00007610001d7816 */ /* 0x004fe2000000001d */
[----:B------:R-:W-:Y:S01]  /*3190*/  HMUL2 R0, R19, UR4.H0_H0 ;  /* 0x2000000413007c32 */ /* 0x000fe20008000000 */
[----:B------:R-:W-:-:S03]  /*31a0*/  PRMT R19, R2, 0x7632, R19 ;  /* 0x0000763202137816 */ /* 0x000fc60000000013 */
[----:B------:R2:W-:Y:S01]  /*31b0*/  STG.E.U16 desc[UR6][R36.64+0xd0], R29 ;  /* 0x0000d01d24007986 */ /* 0x0005e2000c101506 */
[----:B---3--:R-:W-:-:S03]  /*31c0*/  PRMT R30, R0, 0x7632, R30 ;  /* 0x00007632001e7816 */ /* 0x008fc6000000001e */
[----:B------:R3:W-:Y:S01]  /*31d0*/  STG.E.U16 desc[UR6][R26.64], R18 ;  /* 0x000000121a007986 */ /* 0x0007e2000c101506 */
[----:B-1----:R-:W-:Y:S01]  /*31e0*/  PRMT R9, R2, 0x7610, R9 ;  /* 0x0000761002097816 */ /* 0x002fe20000000009 */
[----:B------:R-:W-:Y:S01]  /*31f0*/  HMUL2 R2, R20, UR4.H0_H0 ;  /* 0x2000000414027c32 */ /* 0x000fe20008000000 */
[----:B------:R-:W-:Y:S01]  /*3200*/  PRMT R20, R0, 0x7610, R20 ;  /* 0x0000761000147816 */ /* 0x000fe20000000014 */
[----:B------:R-:W-:-:S05]  /*3210*/  HMUL2 R0, R21, UR4.H0_H0 ;  /* 0x2000000415007c32 */ /* 0x000fca0008000000 */
[----:B------:R-:W-:Y:S01]  /*3220*/  PRMT R21, R0, 0x7610, R21 ;  /* 0x0000761000157816 */ /* 0x000fe20000000015 */
[----:B--2---:R-:W-:Y:S01]  /*3230*/  IMAD.WIDE R28, R67, 0x2, R36 ;  /* 0x00000002431c7825 */ /* 0x004fe200078e0224 */
[----:B---3--:R-:W-:-:S04]  /*3240*/  PRMT R18, R2, 0x7610, R18 ;  /* 0x0000761002127816 */ /* 0x008fc80000000012 */
        /* <DEDUP_REMOVED lines=11> */
[----:B---3--:R-:W-:Y:S01]  /*3300*/  PRMT R20, R2, 0x7610, R20 ;  /* 0x0000761002147816 */ /* 0x008fe20000000014 */
        /* <DEDUP_REMOVED lines=16> */
[----:B---3--:R-:W-:Y:S01]  /*3410*/  IMAD.WIDE R18, R67, 0x2, R26 ;  /* 0x0000000243127825 */ /* 0x008fe200078e021a */
[----:B------:R2:W-:Y:S02]  /*3420*/  STG.E.U16 desc[UR6][R28.64+0xc0], R21 ;  /* 0x0000c0151c007986 */ /* 0x0005e4000c101506 */
[----:B------:R-:W-:Y:S02]  /*3430*/  PRMT R17, R0, 0x7632, R17 ;  /* 0x0000763200117816 */ /* 0x000fe40000000011 */
[----:B------:R-:W-:Y:S01]  /*3440*/  STG.E.U16 desc[UR6][R26.64+0xd0], R24 ;  /* 0x0000d0181a007986 */ /* 0x000fe2000c101506 */
[----:B----4-:R-:W-:-:S03]  /*3450*/  PRMT R22, R2, 0x7610, R22 ;  /* 0x0000761002167816 */ /* 0x010fc60000000016 */
        /* <DEDUP_REMOVED lines=9> */
[----:B------:R2:W-:Y:S01]  /*34f0*/  STG.E.U16 desc[UR6][R18.64+0x10], R9 ;  /* 0x0000100912007986 */ /* 0x0005e2000c101506 */
[----:B---3--:R-:W-:Y:S01]  /*3500*/  PRMT R16, R2, 0x7632, R16 ;  /* 0x0000763202107816 */ /* 0x008fe20000000010 */
[----:B------:R-:W-:Y:S02]  /*3510*/  HMUL2 R2, R12, UR4.H0_H0 ;  /* 0x200000040c027c32 */ /* 0x000fe40008000000 */
[----:B------:R3:W-:Y:S03]  /*3520*/  STG.E.U16 desc[UR6][R20.64+0x10], R14 ;  /* 0x0000100e14007986 */ /* 0x0007e6000c101506 */
[----:B------:R-:W-:Y:S01]  /*3530*/  PRMT R12, R2, 0x7610, R12 ;  /* 0x00007610020c7816 */ /* 0x000fe2000000000c */
[----:B------:R-:W-:Y:S04]  /*3540*/  STG.E.U16 desc[UR6][R18.64+0x40], R17 ;  /* 0x0000401112007986 */ /* 0x000fe8000c101506 */
[----:B------:R4:W-:Y:S04]  /*3550*/  STG.E.U16 desc[UR6][R20.64+0x40], R15 ;  /* 0x0000400f14007986 */ /* 0x0009e8000c101506 */
[----:B------:R5:W-:Y:S01]  /*3560*/  STG.E.U16 desc[UR6][R18.64+0x50], R16 ;  /* 0x0000501012007986 */ /* 0x000be2000c101506 */
[----:B-1----:R-:W-:-:S02]  /*3570*/  PRMT R22, R0, 0x7610, R22 ;  /* 0x0000761000167816 */ /* 0x002fc40000000016 */
[----:B--2---:R-:W-:Y:S01]  /*3580*/  PRMT R9, R0, 0x7632, R9 ;  /* 0x0000763200097816 */ /* 0x004fe20000000009 */
[----:B------:R-:W-:Y:S02]  /*3590*/  HMUL2 R0, R13, UR4.H0_H0 ;  /* 0x200000040d007c32 */ /* 0x000fe40008000000 */
[--C-:B------:R-:W-:Y:S01]  /*35a0*/  IMAD.MOV.U32 R13, RZ, RZ, R10.reuse ;  /* 0x000000ffff0d7224 */ /* 0x100fe200078e000a */
[----:B------:R-:W-:Y:S01]  /*35b0*/  PRMT R10, R2, 0x7632, R10 ;  /* 0x00007632020a7816 */ /* 0x000fe2000000000a */
[----:B------:R1:W-:Y:S03]  /*35c0*/  STG.E.U16 desc[UR6][R20.64+0x50], R22 ;  /* 0x0000501614007986 */ /* 0x0003e6000c101506 */
[----:B------:R-:W-:Y:S01]  /*35d0*/  HMUL2 R2, R13, UR4.H0_H0 ;  /* 0x200000040d027c32 */ /* 0x000fe20008000000 */
[----:B------:R-:W-:Y:S01]  /*35e0*/  PRMT R13, R0, 0x7610, R13 ;  /* 0x00007610000d7816 */ /* 0x000fe2000000000d */
[----:B------:R2:W-:Y:S03]  /*35f0*/  STG.E.U16 desc[UR6][R18.64+0x80], R9 ;  /* 0x0000800912007986 */ /* 0x0005e6000c101506 */
[----:B---3--:R-:W-:Y:S01]  /*3600*/  PRMT R14, R2, 0x7610, R14 ;  /* 0x00007610020e7816 */ /* 0x008fe2000000000e */
[----:B------:R-:W-:Y:S01]  /*3610*/  STG.E.U16 desc[UR6][R20.64+0x80], R12 ;  /* 0x0000800c14007986 */ /* 0x000fe2000c101506 */
[----:B----4-:R-:W-:Y:S01]  /*3620*/  PRMT R15, R0, 0x7632, R15 ;  /* 0x00007632000f7816 */ /* 0x010fe2000000000f */
[----:B------:R-:W-:-:S02]  /*3630*/  HMUL2 R0, R11, UR4.H0_H0 ;  /* 0x200000040b007c32 */ /* 0x000fc40008000000 */
[----:B------:R3:W-:Y:S01]  /*3640*/  STG.E.U16 desc[UR6][R18.64+0x90], R10 ;  /* 0x0000900a12007986 */ /* 0x0007e2000c101506 */
[----:B-----5:R-:W-:Y:S01]  /*3650*/  PRMT R16, R2, 0x7632, R16 ;  /* 0x0000763202107816 */ /* 0x020fe20000000010 */
[----:B------:R-:W-:Y:S02]  /*3660*/  HMUL2 R2, R66, UR4.H0_H0 ;  /* 0x2000000442027c32 */ /* 0x000fe40008000000 */
[----:B------:R4:W-:Y:S03]  /*3670*/  STG.E.U16 desc[UR6][R20.64+0x90], R13 ;  /* 0x0000900d14007986 */ /* 0x0009e6000c101506 */
[----:B------:R-:W-:Y:S01]  /*3680*/  PRMT R11, R2, 0x7610, R11 ;  /* 0x00007610020b7816 */ /* 0x000fe2000000000b */
[----:B------:R-:W-:Y:S04]  /*3690*/  STG.E.U16 desc[UR6][R18.64+0xc0], R15 ;  /* 0x0000c00f12007986 */ /* 0x000fe8000c101506 */
[----:B------:R5:W-:Y:S01]  /*36a0*/  STG.E.U16 desc[UR6][R20.64+0xc0], R14 ;  /* 0x0000c00e14007986 */ /* 0x000be2000c101506 */
[----:B-1----:R-:W-:-:S03]  /*36b0*/  IMAD.WIDE R22, R67, 0x2, R20 ;  /* 0x0000000243167825 */ /* 0x002fc600078e0214 */
[----:B------:R-:W-:Y:S01]  /*36c0*/  STG.E.U16 desc[UR6][R18.64+0xd0], R16 ;  /* 0x0000d01012007986 */ /* 0x000fe2000c101506 */
[C---:B--2---:R-:W-:Y:S02]  /*36d0*/  PRMT R9, R0.reuse, 0x7632, R9 ;  /* 0x0000763200097816 */ /* 0x044fe40000000009 */
[----:B---3--:R-:W-:Y:S01]  /*36e0*/  PRMT R10, R0, 0x7610, R10 ;  /* 0x00007610000a7816 */ /* 0x008fe2000000000a */
[----:B------:R-:W-:Y:S01]  /*36f0*/  HMUL2 R0, R3, UR4.H0_H0 ;  /* 0x2000000403007c32 */ /* 0x000fe20008000000 */
[----:B------:R-:W-:Y:S01]  /*3700*/  PRMT R3, R2, 0x7632, R3 ;  /* 0x0000763202037816 */ /* 0x000fe20000000003 */
[----:B------:R-:W-:Y:S02]  /*3710*/  HMUL2 R2, R4, UR4.H0_H0 ;  /* 0x2000000404027c32 */ /* 0x000fe40008000000 */
[----:B----4-:R-:W-:Y:S01]  /*3720*/  IMAD.WIDE R12, R67, 0x2, R18 ;  /* 0x00000002430c7825 */ /* 0x010fe200078e0212 */
[----:B------:R1:W-:Y:S01]  /*3730*/  STG.E.U16 desc[UR6][R20.64+0xd0], R10 ;  /* 0x0000d00a14007986 */ /* 0x0003e2000c101506 */
[----:B------:R-:W-:-:S03]  /*3740*/  PRMT R4, R0, 0x7632, R4 ;  /* 0x0000763200047816 */ /* 0x000fc60000000004 */
[----:B------:R-:W-:Y:S01]  /*3750*/  STG.E.U16 desc[UR6][R12.64], R9 ;  /* 0x000000090c007986 */ /* 0x000fe2000c101506 */
[----:B-----5:R-:W-:-:S03]  /*3760*/  PRMT R14, R0, 0x7610, R14 ;  /* 0x00007610000e7816 */ /* 0x020fc6000000000e */
[----:B------:R2:W-:Y:S01]  /*3770*/  STG.E.U16 desc[UR6][R22.64], R11 ;  /* 0x0000000b16007986 */ /* 0x0005e2000c101506 */
[----:B------:R-:W-:Y:S01]  /*3780*/  HMUL2 R0, R5, UR4.H0_H0 ;  /* 0x2000000405007c32 */ /* 0x000fe20008000000 */
[----:B------:R-:W-:Y:S02]  /*3790*/  PRMT R5, R2, 0x7610, R5 ;  /* 0x0000761002057816 */ /* 0x000fe40000000005 */
[----:B------:R3:W-:Y:S04]  /*37a0*/  STG.E.U16 desc[UR6][R12.64+0x10], R3 ;  /* 0x000010030c007986 */ /* 0x0007e8000c101506 */
[----:B------:R-:W-:Y:S04]  /*37b0*/  STG.E.U16 desc[UR6][R22.64+0x10], R14 ;  /* 0x0000100e16007986 */ /* 0x000fe8000c101506 */
[----:B------:R4:W-:Y:S04]  /*37c0*/  STG.E.U16 desc[UR6][R12.64+0x40], R4 ;  /* 0x000040040c007986 */ /* 0x0009e8000c101506 */
[----:B------:R5:W-:Y:S01]  /*37d0*/  STG.E.U16 desc[UR6][R22.64+0x40], R5 ;  /* 0x0000400516007986 */ /* 0x000be2000c101506 */
[----:B-1----:R-:W-:-:S02]  /*37e0*/  PRMT R10, R0, 0x7632, R10 ;  /* 0x00007632000a7816 */ /* 0x002fc4000000000a */
[----:B--2---:R-:W-:Y:S01]  /*37f0*/  PRMT R11, R0, 0x7610, R11 ;  /* 0x00007610000b7816 */ /* 0x004fe2000000000b */
[----:B------:R-:W-:Y:S02]  /*3800*/  HMUL2 R0, R7, UR4.H0_H0 ;  /* 0x2000000407007c32 */ /* 0x000fe40008000000 */
[--C-:B---3--:R-:W-:Y:S01]  /*3810*/  IMAD.MOV.U32 R3, RZ, RZ, R6.reuse ;  /* 0x000000ffff037224 */ /* 0x108fe200078e0006 */
[----:B------:R-:W-:-:S04]  /*3820*/  PRMT R6, R2, 0x7632, R6 ;  /* 0x0000763202067816 */ /* 0x000fc80000000006 */
[----:B------:R-:W-:Y:S01]  /*3830*/  HMUL2 R2, R3, UR4.H0_H0 ;  /* 0x2000000403027c32 */ /* 0x000fe20008000000 */
[----:B------:R1:W-:Y:S04]  /*3840*/  STG.E.U16 desc[UR6][R12.64+0x50], R6 ;  /* 0x000050060c007986 */ /* 0x0003e8000c101506 */
[C---:B------:R-:W-:Y:S01]  /*3850*/  PRMT R9, R2.reuse, 0x7610, R9 ;  /* 0x0000761002097816 */ /* 0x040fe20000000009 */
[----:B------:R-:W-:Y:S01]  /*3860*/  STG.E.U16 desc[UR6][R22.64+0x50], R11 ;  /* 0x0000500b16007986 */ /* 0x000fe2000c101506 */
[----:B----4-:R-:W-:Y:S01]  /*3870*/  PRMT R4, R2, 0x7632, R4 ;  /* 0x0000763202047816 */ /* 0x010fe20000000004 */
[----:B------:R-:W-:Y:S02]  /*3880*/  HMUL2 R2, R8, UR4.H0_H0 ;  /* 0x2000000408027c32 */ /* 0x000fe40008000000 */
[----:B------:R-:W-:Y:S01]  /*3890*/  STG.E.U16 desc[UR6][R12.64+0x80], R10 ;  /* 0x0000800a0c007986 */ /* 0x000fe2000c101506 */
[----:B------:R-:W-:-:S02]  /*38a0*/  HMUL2 R3, R9.H1_H1, UR4.H0_H0 ;  /* 0x2000000409037c32 */ /* 0x000fc40008000c00 */
[----:B-----5:R-:W-:Y:S01]  /*38b0*/  PRMT R5, R2, 0x7632, R5 ;  /* 0x0000763202057816 */ /* 0x020fe20000000005 */
[----:B------:R-:W-:Y:S04]  /*38c0*/  STG.E.U16 desc[UR6][R22.64+0x80], R9 ;  /* 0x0000800916007986 */ /* 0x000fe8000c101506 */
[----:B------:R-:W-:Y:S04]  /*38d0*/  STG.E.U16 desc[UR6][R12.64+0x90], R4 ;  /* 0x000090040c007986 */ /* 0x000fe8000c101506 */
[----:B------:R-:W-:Y:S01]  /*38e0*/  STG.E.U16 desc[UR6][R22.64+0x90], R0 ;  /* 0x0000900016007986 */ /* 0x000fe2000c101506 */
[----:B-1----:R-:W-:-:S05]  /*38f0*/  PRMT R6, R0, 0x7632, R6 ;  /* 0x0000763200067816 */ /* 0x002fca0000000006 */
[----:B------:R-:W-:Y:S04]  /*3900*/  STG.E.U16 desc[UR6][R12.64+0xc0], R6 ;  /* 0x0000c0060c007986 */ /* 0x000fe8000c101506 */
[----:B------:R-:W-:Y:S04]  /*3910*/  STG.E.U16 desc[UR6][R22.64+0xc0], R2 ;  /* 0x0000c00216007986 */ /* 0x000fe8000c101506 */
[----:B------:R-:W-:Y:S04]  /*3920*/  STG.E.U16 desc[UR6][R12.64+0xd0], R5 ;  /* 0x0000d0050c007986 */ /* 0x000fe8000c101506 */
[----:B------:R-:W-:Y:S01]  /*3930*/  STG.E.U16 desc[UR6][R22.64+0xd0], R3 ;  /* 0x0000d00316007986 */ /* 0x000fe2000c101506 */
[----:B------:R-:W-:Y:S05]  /*3940*/  EXIT ;  /* 0x000000000000794d */ /* 0x000fea0003800000 */
.L_x_3:
[----:B------:R-:W4:Y:S01]  /*3950*/  LDG.E.U16 R2, desc[UR6][R70.64] ;  /* 0x0000000646027981 */ /* 0x000f22000c1e1500 */
[----:B------:R-:W-:-:S04]  /*3960*/  IMAD.WIDE R72, R73, 0x2, R70 ;  /* 0x0000000249487825 */ /* 0x000fc800078e0246 */
[----:B----4-:R-:W-:-:S05]  /*3970*/  HFMA2 R0, R2.H0_H0, R69.H0_H0, R0.H0_H0 ;  /* 0x2000004502007231 */ /* 0x010fca0000040800 */
[----:B------:R-:W-:-:S05]  /*3980*/  PRMT R2, R0, 0x7610, R2 ;  /* 0x0000761000027816 */ /* 0x000fca0000000002 */
[----:B------:R1:W-:Y:S04]  /*3990*/  STG.E.U16 desc[UR6][R70.64], R2 ;  /* 0x0000000246007986 */ /* 0x0003e8000c101506 */
[----:B------:R-:W4:Y:S02]  /*39a0*/  LDG.E.U16 R0, desc[UR6][R72.64] ;  /* 0x0000000648007981 */ /* 0x000f24000c1e1500 */
[----:B----4-:R-:W-:-:S04]  /*39b0*/  HMUL2 R0, R0.H0_H0, R69.H0_H0 ;  /* 0x2000004500007232 */ /* 0x010fc80000000800 */
[----:B------:R-:W-:-:S05]  /*39c0*/  HFMA2 R0, R64.H0_H0, UR4.H0_H0, R0.H0_H0 ;  /* 0x2000000440007c31 */ /* 0x000fca0008040800 */
[----:B------:R-:W-:-:S05]  /*39d0*/  PRMT R9, R0, 0x7610, R9 ;  /* 0x0000761000097816 */ /* 0x000fca0000000009 */
[----:B------:R4:W-:Y:S04]  /*39e0*/  STG.E.U16 desc[UR6][R72.64], R9 ;  /* 0x0000000948007986 */ /* 0x0009e8000c101506 */
[----:B------:R-:W5:Y:S02]  /*39f0*/  LDG.E.U16 R0, desc[UR6][R70.64+0x10] ;  /* 0x0000100646007981 */ /* 0x000f64000c1e1500 */
[----:B-----5:R-:W-:-:S04]  /*3a00*/  HMUL2 R0, R0.H0_H0, R69.H0_H0 ;  /* 0x2000004500007232 */ /* 0x020fc80000000800 */
[----:B------:R-:W-:-:S05]  /*3a10*/  HFMA2 R0, R64.H1_H1, UR4.H0_H0, R0.H0_H0 ;  /* 0x2000000440007c31 */ /* 0x000fca0008040c00 */
[----:B------:R-:W-:-:S05]  /*3a20*/  PRMT R64, R0, 0x7610, R64 ;  /* 0x0000761000407816 */ /* 0x000fca0000000040 */
[----:B------:R-:W-:Y:S04]  /*3a30*/  STG.E.U16 desc[UR6][R70.64+0x10], R64 ;  /* 0x0000104046007986 */ /* 0x000fe8000c101506 */
[----:B------:R-:W5:Y:S02]  /*3a40*/  LDG.E.U16 R0, desc[UR6][R72.64+0x10] ;  /* 0x0000100648007981 */ /* 0x000f64000c1e1500 */
[----:B-----5:R-:W-:-:S04]  /*3a50*/  HMUL2 R0, R0.H0_H0, R69.H0_H0 ;  /* 0x2000004500007232 */ /* 0x020fc80000000800 */
[----:B------:R-:W-:-:S05]  /*3a60*/  HFMA2 R0, R65.H0_H0, UR4.H0_H0, R0.H0_H0 ;  /* 0x2000000441007c31 */ /* 0x000fca0008040800 */
[----:B-1----:R-:W-:-:S05]  /*3a70*/  PRMT R2, R0, 0x7610, R2 ;  /* 0x0000761000027816 */ /* 0x002fca0000000002 */
[----:B------:R1:W-:Y:S04]  /*3a80*/  STG.E.U16 desc[UR6][R72.64+0x10], R2 ;  /* 0x0000100248007986 */ /* 0x0003e8000c101506 */
[----:B------:R-:W5:Y:S02]  /*3a90*/  LDG.E.U16 R0, desc[UR6][R70.64+0x40] ;  /* 0x0000400646007981 */ /* 0x000f64000c1e1500 */
[----:B-----5:R-:W-:-:S04]  /*3aa0*/  HMUL2 R0, R0.H0_H0, R69.H0_H0 ;  /* 0x2000004500007232 */ /* 0x020fc80000000800 */
[----:B------:R-:W-:-:S05]  /*3ab0*/  HFMA2 R0, R65.H1_H1, UR4.H0_H0, R0.H0_H0 ;  /* 0x2000000441007c31 */ /* 0x000fca0008040c00 */
[----:B----4-:R-:W-:-:S05]  /*3ac0*/  PRMT R9, R0, 0x7610, R9 ;  /* 0x0000761000097816 */ /* 0x010fca0000000009 */
[----:B------:R4:W-:Y:S04]  /*3ad0*/  STG.E.U16 desc[UR6][R70.64+0x40], R9 ;  /* 0x0000400946007986 */ /* 0x0009e8000c101506 */
[----:B------:R-:W5:Y:S02]  /*3ae0*/  LDG.E.U16 R0, desc[UR6][R72.64+0x40] ;  /* 0x0000400648007981 */ /* 0x000f64000c1e1500 */
[----:B-----5:R-:W-:-:S04]  /*3af0*/  HMUL2 R0, R0.H0_H0, R69.H0_H0 ;  /* 0x2000004500007232 */ /* 0x020fc80000000800 */
[----:B------:R-:W-:-:S05]  /*3b00*/  HFMA2 R0, R62.H0_H0, UR4.H0_H0, R0.H0_H0 ;  /* 0x200000043e007c31 */ /* 0x000fca0008040800 */
[----:B------:R-:W-:-:S05]  /*3b10*/  PRMT R62, R0, 0x7610, R62 ;  /* 0x00007610003e7816 */ /* 0x000fca000000003e */
[----:B------:R5:W-:Y:S04]  /*3b20*/  STG.E.U16 desc[UR6][R72.64+0x40], R62 ;  /* 0x0000403e48007986 */ /* 0x000be8000c101506 */
[----:B------:R-:W2:Y:S02]  /*3b30*/  LDG.E.U16 R0, desc[UR6][R70.64+0x50] ;  /* 0x0000500646007981 */ /* 0x000ea4000c1e1500 */
[----:B--2---:R-:W-:-:S04]  /*3b40*/  HMUL2 R0, R0.H0_H0, R69.H0_H0 ;  /* 0x2000004500007232 */ /* 0x004fc80000000800 */
[----:B------:R-:W-:-:S05]  /*3b50*/  HFMA2 R0, R62.H1_H1, UR4.H0_H0, R0.H0_H0 ;  /* 0x200000043e007c31 */ /* 0x000fca0008040c00 */
[----:B-1----:R-:W-:-:S05]  /*3b60*/  PRMT R2, R0, 0x7610, R2 ;  /* 0x0000761000027816 */ /* 0x002fca0000000002 */
[----:B------:R1:W-:Y:S04]  /*3b70*/  STG.E.U16 desc[UR6][R70.64+0x50], R2 ;  /* 0x0000500246007986 */ /* 0x0003e8000c101506 */
[----:B------:R-:W2:Y:S02]  /*3b80*/  LDG.E.U16 R0, desc[UR6][R72.64+0x50] ;  /* 0x0000500648007981 */ /* 0x000ea4000c1e1500 */
[----:B--2---:R-:W-:-:S04]  /*3b90*/  HMUL2 R0, R0.H0_H0, R69.H0_H0 ;  /* 0x2000004500007232 */ /* 0x004fc80000000800 */
[----:B------:R-:W-:-:S05]  /*3ba0*/  HFMA2 R0, R63.H0_H0, UR4.H0_H0, R0.H0_H0 ;  /* 0x200000043f007c31 */ /* 0x000fca0008040800 */
[----:B----4-:R-:W-:-:S05]  /*3bb0*/  PRMT R9, R0, 0x7610, R9 ;  /* 0x0000761000097816 */ /* 0x010fca0000000009 */
[----:B------:R2:W-:Y:S04]  /*3bc0*/  STG.E.U16 desc[UR6][R72.64+0x50], R9 ;  /* 0x0000500948007986 */ /* 0x0005e8000c101506 */
[----:B------:R-:W4:Y:S02]  /*3bd0*/  LDG.E.U16 R0, desc[UR6][R70.64+0x80] ;  /* 0x0000800646007981 */ /* 0x000f24000c1e1500 */
[----:B----4-:R-:W-:-:S04]  /*3be0*/  HMUL2 R0, R0.H0_H0, R69.H0_H0 ;  /* 0x2000004500007232 */ /* 0x010fc80000000800 */
[----:B------:R-:W-:-:S05]  /*3bf0*/  HFMA2 R0, R63.H1_H1, UR4.H0_H0, R0.H0_H0 ;  /* 0x200000043f007c31 */ /* 0x000fca0008040c00 */
[----:B-----5:R-:W-:-:S05]  /*3c00*/  PRMT R62, R0, 0x7610, R62 ;  /* 0x00007610003e7816 */ /* 0x020fca000000003e */
[----:B------:R-:W-:Y:S04]  /*3c10*/  STG.E.U16 desc[UR6][R70.64+0x80], R62 ;  /* 0x0000803e46007986 */ /* 0x000fe8000c101506 */
[----:B------:R-:W4:Y:S02]  /*3c20*/  LDG.E.U16 R0, desc[UR6][R72.64+0x80] ;  /* 0x0000800648007981 */ /* 0x000f24000c1e1500 */
[----:B----4-:R-:W-:-:S04]  /*3c30*/  HMUL2 R0, R0.H0_H0, R69.H0_H0 ;  /* 0x2000004500007232 */ /* 0x010fc80000000800 */
[----:B------:R-:W-:-:S05]  /*3c40*/  HFMA2 R0, R60.H0_H0, UR4.H0_H0, R0.H0_H0 ;  /* 0x200000043c007c31 */ /* 0x000fca0008040800 */
[----:B-1----:R-:W-:-:S05]  /*3c50*/  PRMT R2, R0, 0x7610, R2 ;  /* 0x0000761000027816 */ /* 0x002fca0000000002 */
[----:B------:R1:W-:Y:S04]  /*3c60*/  STG.E.U16 desc[UR6][R72.64+0x80], R2 ;  /* 0x0000800248007986 */ /* 0x0003e8000c101506 */
[----:B------:R-:W4:Y:S02]  /*3c70*/  LDG.E.U16 R0, desc[UR6][R70.64+0x90] ;  /* 0x0000900646007981 */ /* 0x000f24000c1e1500 */
[----:B----4-:R-:W-:-:S04]  /*3c80*/  HMUL2 R0, R0.H0_H0, R69.H0_H0 ;  /* 0x2000004500007232 */ /* 0x010fc80000000800 */
[----:B------:R-:W-:-:S05]  /*3c90*/  HFMA2 R0, R60.H1_H1, UR4.H0_H0, R0.H0_H0 ;  /* 0x200000043c007c31 */ /* 0x000fca0008040c00 */
[----:B--2---:R-:W-:-:S05]  /*3ca0*/  PRMT R9, R0, 0x7610, R9 ;  /* 0x0000761000097816 */ /* 0x004fca0000000009 */
        /* <DEDUP_REMOVED lines=9> */
[----:B-1----:R-:W-:-:S05]  /*3d40*/  PRMT R2, R0, 0x7610, R2 ;  /* 0x0000761000027816 */ /* 0x002fca0000000002 */
[----:B------:R1:W-:Y:S04]  /*3d50*/  STG.E.U16 desc[UR6][R70.64+0xc0], R2 ;  /* 0x0000c00246007986 */ /* 0x0003e8000c101506 */
[----:B------:R-:W5:Y:S02]  /*3d60*/  LDG.E.U16 R0, desc[UR6][R72.64+0xc0] ;  /* 0x0000c00648007981 */ /* 0x000f64000c1e1500 */
[----:B-----5:R-:W-:-:S04]  /*3d70*/  HMUL2 R0, R0.H0_H0, R69.H0_H0 ;  /* 0x2000004500007232 */ /* 0x020fc80000000800 */
[----:B------:R-:W-:-:S05]  /*3d80*/  HFMA2 R0, R58.H0_H0, UR4.H0_H0, R0.H0_H0 ;  /* 0x200000043a007c31 */ /* 0x000fca0008040800 */
[----:B--2---:R-:W-:-:S05]  /*3d90*/  PRMT R9, R0, 0x7610, R9 ;  /* 0x0000761000097816 */ /* 0x004fca0000000009 */
[----:B------:R-:W-:Y:S04]  /*3da0*/  STG.E.U16 desc[UR6][R72.64+0xc0], R9 ;  /* 0x0000c00948007986 */ /* 0x000fe8000c101506 */
[----:B------:R-:W2:Y:S02]  /*3db0*/  LDG.E.U16 R0, desc[UR6][R70.64+0xd0] ;  /* 0x0000d00646007981 */ /* 0x000ea4000c1e1500 */
[----:B--2---:R-:W-:-:S04]  /*3dc0*/  HMUL2 R0, R0.H0_H0, R69.H0_H0 ;  /* 0x2000004500007232 */ /* 0x004fc80000000800 */
[----:B------:R-:W-:-:S05]  /*3dd0*/  HFMA2 R0, R58.H1_H1, UR4.H0_H0, R0.H0_H0 ;  /* 0x200000043a007c31 */ /* 0x000fca0008040c00 */
[----:B------:R-:W-:-:S05]  /*3de0*/  PRMT R58, R0, 0x7610, R58 ;  /* 0x00007610003a7816 */ /* 0x000fca000000003a */
[----:B------:R2:W-:Y:S04]  /*3df0*/  STG.E.U16 desc[UR6][R70.64+0xd0], R58 ;  /* 0x0000d03a46007986 */ /* 0x0005e8000c101506 */
[----:B------:R-:W5:Y:S01]  /*3e00*/  LDG.E.U16 R0, desc[UR6][R72.64+0xd0] ;  /* 0x0000d00648007981 */ /* 0x000f62000c1e1500 */
[----:B----4-:R-:W-:-:S04]  /*3e10*/  IMAD.WIDE R60, R67, 0x2, R70 ;  /* 0x00000002433c7825 */ /* 0x010fc800078e0246 */
[----:B-----5:R-:W-:-:S04]  /*3e20*/  HMUL2 R0, R0.H0_H0, R69.H0_H0 ;  /* 0x2000004500007232 */ /* 0x020fc80000000800 */
[----:B------:R-:W-:-:S05]  /*3e30*/  HFMA2 R0, R59.H0_H0, UR4.H0_H0, R0.H0_H0 ;  /* 0x200000043b007c31 */ /* 0x000fca0008040800 */
[----:B-1----:R-:W-:-:S05]  /*3e40*/  PRMT R2, R0, 0x7610, R2 ;  /* 0x0000761000027816 */ /* 0x002fca0000000002 */
[----:B------:R1:W-:Y:S04]  /*3e50*/  STG.E.U16 desc[UR6][R72.64+0xd0], R2 ;  /* 0x0000d00248007986 */ /* 0x0003e8000c101506 */
[----:B------:R-:W4:Y:S02]  /*3e60*/  LDG.E.U16 R0, desc[UR6][R60.64] ;  /* 0x000000063c007981 */ /* 0x000f24000c1e1500 */
[----:B----4-:R-:W-:-:S04]  /*3e70*/  HMUL2 R0, R0.H0_H0, R69.H0_H0 ;  /* 0x2000004500007232 */ /* 0x010fc80000000800 */
[----:B------:R-:W-:Y:S02]  /*3e80*/  HFMA2 R0, R59.H1_H1, UR4.H0_H0, R0.H0_H0 ;  /* 0x200000043b007c31 */ /* 0x000fe40008040c00 */
[----:B--2---:R-:W-:-:S03]  /*3e90*/  IMAD.WIDE R58, R67, 0x2, R72 ;  /* 0x00000002433a7825 */ /* 0x004fc600078e0248 */
        /* <DEDUP_REMOVED lines=30> */
[----:B--2---:R-:W-:-:S05]  /*4080*/  PRMT R9, R0, 0x7610, R9 ;  /* 0x0000761000097816 */ /* 0x004fca0000000009 */
[----:B------:R2:W-:Y:S04]  /*4090*/  STG.E.U16 desc[UR6][R60.64+0x50], R9 ;  /* 0x000050093c007986 */ /* 0x0005e8000c101506 */
[----:B------:R-:W5:Y:S02]  /*40a0*/  LDG.E.U16 R0, desc[UR6][R58.64+0x50] ;  /* 0x000050063a007981 */ /* 0x000f64000c1e1500 */
[----:B-----5:R-:W-:-:S04]  /*40b0*/  HMUL2 R0, R0.H0_H0, R69.H0_H0 ;  /* 0x2000004500007232 */ /* 0x020fc80000000800 */
[----:B------:R-:W-:-:S05]  /*40c0*/  HFMA2 R0, R53.H0_H0, UR4.H0_H0, R0.H0_H0 ;  /* 0x2000000435007c31 */ /* 0x000fca0008040800 */
[----:B----4-:R-:W-:-:S05]  /*40d0*/  PRMT R50, R0, 0x7610, R50 ;  /* 0x0000761000327816 */ /* 0x010fca0000000032 */
        /* <DEDUP_REMOVED lines=15> */
[----:B------:R-:W-:Y:S04]  /*41d0*/  STG.E.U16 desc[UR6][R60.64+0x90], R50 ;  /* 0x000090323c007986 */ /* 0x000fe8000c101506 */
[----:B------:R-:W4:Y:S02]  /*41e0*/  LDG.E.U16 R0, desc[UR6][R58.64+0x90] ;  /* 0x000090063a007981 */ /* 0x000f24000c1e1500 */
[----:B----4-:R-:W-:-:S04]  /*41f0*/  HMUL2 R0, R0.H0_H0, R69.H0_H0 ;  /* 0x2000004500007232 */ /* 0x010fc80000000800 */
[----:B------:R-:W-:-:S05]  /*4200*/  HFMA2 R0, R55.H0_H0, UR4.H0_H0, R0.H0_H0 ;  /* 0x2000000437007c31 */ /* 0x000fca0008040800 */
[----:B-1----:R-:W-:-:S05]  /*4210*/  PRMT R2, R0, 0x7610, R2 ;  /* 0x0000761000027816 */ /* 0x002fca0000000002 */
[----:B------:R-:W-:Y:S04]  /*4220*/  STG.E.U16 desc[UR6][R58.64+0x90], R2 ;  /* 0x000090023a007986 */ /* 0x000fe8000c101506 */
[----:B------:R-:W4:Y:S02]  /*4230*/  LDG.E.U16 R0, desc[UR6][R60.64+0xc0] ;  /* 0x0000c0063c007981 */ /* 0x000f24000c1e1500 */
[----:B----4-:R-:W-:-:S04]  /*4240*/  HMUL2 R0, R0.H0_H0, R69.H0_H0 ;  /* 0x2000004500007232 */ /* 0x010fc80000000800 */
[----:B------:R-:W-:-:S05]  /*4250*/  HFMA2 R0, R55.H1_H1, UR4.H0_H0, R0.H0_H0 ;  /* 0x2000000437007c31 */ /* 0x000fca0008040c00 */
[----:B--2---:R-:W-:-:S05]  /*4260*/  PRMT R9, R0, 0x7610, R9 ;  /* 0x0000761000097816 */ /* 0x004fca0000000009 */
[----:B------:R-:W-:Y:S04]  /*4270*/  STG.E.U16 desc[UR6][R60.64+0xc0], R9 ;  /* 0x0000c0093c007986 */ /* 0x000fe8000c101506 */
[----:B------:R-:W2:Y:S02]  /*4280*/  LDG.E.U16 R0, desc[UR6][R58.64+0xc0] ;  /* 0x0000c0063a007981 */ /* 0x000ea4000c1e1500 */
[----:B--2---:R-:W-:-:S04]  /*4290*/  HMUL2 R0, R0.H0_H0, R69.H0_H0 ;  /* 0x2000004500007232 */ /* 0x004fc80000000800 */
[----:B------:R-:W-:-:S05]  /*42a0*/  HFMA2 R0, R56.H0_H0, UR4.H0_H0, R0.H0_H0 ;  /* 0x2000000438007c31 */ /* 0x000fca0008040800 */
[----:B------:R-:W-:-:S05]  /*42b0*/  PRMT R51, R0, 0x7610, R51 ;  /* 0x0000761000337816 */ /* 0x000fca0000000033 */
[----:B------:R1:W-:Y:S04]  /*42c0*/  STG.E.U16 desc[UR6][R58.64+0xc0], R51 ;  /* 0x0000c0333a007986 */ /* 0x0003e8000c101506 */
[----:B------:R-:W2:Y:S02]  /*42d0*/  LDG.E.U16 R0, desc[UR6][R60.64+0xd0] ;  /* 0x0000d0063c007981 */ /* 0x000ea4000c1e1500 */
[----:B--2---:R-:W-:-:S04]  /*42e0*/  HMUL2 R0, R0.H0_H0, R69.H0_H0 ;  /* 0x2000004500007232 */ /* 0x004fc80000000800 */
[----:B------:R-:W-:-:S05]  /*42f0*/  HFMA2 R0, R56.H1_H1, UR4.H0_H0, R0.H0_H0 ;  /* 0x2000000438007c31 */ /* 0x000fca0008040c00 */
[----:B------:R-:W-:-:S05]  /*4300*/  PRMT R52, R0, 0x7610, R52 ;  /* 0x0000761000347816 */ /* 0x000fca0000000034 */
[----:B------:R2:W-:Y:S04]  /*4310*/  STG.E.U16 desc[UR6][R60.64+0xd0], R52 ;  /* 0x0000d0343c007986 */ /* 0x0005e8000c101506 */
[----:B------:R-:W4:Y:S01]  /*4320*/  LDG.E.U16 R0, desc[UR6][R58.64+0xd0] ;  /* 0x0000d0063a007981 */ /* 0x000f22000c1e1500 */
[----:B-1----:R-:W-:-:S04]  /*4330*/  IMAD.WIDE R50, R67, 0x2, R60 ;  /* 0x0000000243327825 */ /* 0x002fc800078e023c */
[----:B----4-:R-:W-:-:S04]  /*4340*/  HMUL2 R0, R0.H0_H0, R69.H0_H0 ;  /* 0x2000004500007232 */ /* 0x010fc80000000800 */
[----:B------:R-:W-:-:S05]  /*4350*/  HFMA2 R0, R57.H0_H0, UR4.H0_H0, R0.H0_H0 ;  /* 0x2000000439007c31 */ /* 0x000fca0008040800 */
[----:B------:R-:W-:-:S05]  /*4360*/  PRMT R2, R0, 0x7610, R2 ;  /* 0x0000761000027816 */ /* 0x000fca0000000002 */
[----:B------:R1:W-:Y:S04]  /*4370*/  STG.E.U16 desc[UR6][R58.64+0xd0], R2 ;  /* 0x0000d0023a007986 */ /* 0x0003e8000c101506 */
[----:B------:R-:W4:Y:S01]  /*4380*/  LDG.E.U16 R0, desc[UR6][R50.64] ;  /* 0x0000000632007981 */ /* 0x000f22000c1e1500 */
[----:B--2---:R-:W-:-:S04]  /*4390*/  IMAD.WIDE R52, R67, 0x2, R58 ;  /* 0x0000000243347825 */ /* 0x004fc800078e023a */
[----:B----4-:R-:W-:-:S04]  /*43a0*/  HMUL2 R0, R0.H0_H0, R69.H0_H0 ;  /* 0x2000004500007232 */ /* 0x010fc80000000800 */
[----:B------:R-:W-:-:S05]  /*43b0*/  HFMA2 R0, R57.H1_H1, UR4.H0_H0, R0.H0_H0 ;  /* 0x2000000439007c31 */ /* 0x000fca0008040c00 */
        /* <DEDUP_REMOVED lines=36> */
[----:B------:R-:W-:Y:S04]  /*4600*/  STG.E.U16 desc[UR6][R52.64+0x50], R46 ;  /* 0x0000502e34007986 */ /* 0x000fe8000c101506 */
[----:B------:R-:W4:Y:S02]  /*4610*/  LDG.E.U16 R0, desc[UR6][R50.64+0x80] ;  /* 0x0000800632007981 */ /* 0x000f24000c1e1500 */
[----:B----4-:R-:W-:-:S04]  /*4620*/  HMUL2 R0, R0.H0_H0, R69.H0_H0 ;  /* 0x2000004500007232 */ /* 0x010fc80000000800 */
[----:B------:R-:W-:-:S05]  /*4630*/  HFMA2 R0, R47.H1_H1, UR4.H0_H0, R0.H0_H0 ;  /* 0x200000042f007c31 */ /* 0x000fca0008040c00 */
[----:B-1----:R-:W-:-:S05]  /*4640*/  PRMT R2, R0, 0x7610, R2 ;  /* 0x0000761000027816 */ /* 0x002fca0000000002 */
[----:B------:R1:W-:Y:S04]  /*4650*/  STG.E.U16 desc[UR6][R50.64+0x80], R2 ;  /* 0x0000800232007986 */ /* 0x0003e8000c101506 */
[----:B------:R-:W4:Y:S02]  /*4660*/  LDG.E.U16 R0, desc[UR6][R52.64+0x80] ;  /* 0x0000800634007981 */ /* 0x000f24000c1e1500 */
[----:B----4-:R-:W-:-:S04]  /*4670*/  HMUL2 R0, R0.H0_H0, R69.H0_H0 ;  /* 0x2000004500007232 */ /* 0x010fc80000000800 */
[----:B------:R-:W-:-:S05]  /*4680*/  HFMA2 R0, R44.H0_H0, UR4.H0_H0, R0.H0_H0 ;  /* 0x200000042c007c31 */ /* 0x000fca0008040800 */
[----:B--2---:R-:W-:-:S05]  /*4690*/  PRMT R9, R0, 0x7610, R9 ;  /* 0x0000761000097816 */ /* 0x004fca0000000009 */
[----:B------:R2:W-:Y:S04]  /*46a0*/  STG.E.U16 desc[UR6][R52.64+0x80], R9 ;  /* 0x0000800934007986 */ /* 0x0005e8000c101506 */
[----:B------:R-:W4:Y:S02]  /*46b0*/  LDG.E.U16 R0, desc[UR6][R50.64+0x90] ;  /* 0x0000900632007981 */ /* 0x000f24000c1e1500 */
[----:B----4-:R-:W-:-:S04]  /*46c0*/  HMUL2 R0, R0.H0_H0, R69.H0_H0 ;  /* 0x2000004500007232 */ /* 0x010fc80000000800 */
[----:B------:R-:W-:-:S05]  /*46d0*/  HFMA2 R0, R44.H1_H1, UR4.H0_H0, R0.H0_H0 ;  /* 0x200000042c007c31 */ /* 0x000fca0008040c00 */
[----:B------:R-:W-:-:S05]  /*46e0*/  PRMT R44, R0, 0x7610, R44 ;  /* 0x00007610002c7816 */ /* 0x000fca000000002c */
        /* <DEDUP_REMOVED lines=15> */
[----:B------:R-:W-:Y:S04]  /*47e0*/  STG.E.U16 desc[UR6][R52.64+0xc0], R42 ;  /* 0x0000c02a34007986 */ /* 0x000fe8000c101506 */
[----:B------:R-:W2:Y:S02]  /*47f0*/  LDG.E.U16 R0, desc[UR6][R50.64+0xd0] ;  /* 0x0000d00632007981 */ /* 0x000ea4000c1e1500 */
[----:B--2---:R-:W-:-:S04]  /*4800*/  HMUL2 R0, R0.H0_H0, R69.H0_H0 ;  /* 0x2000004500007232 */ /* 0x004fc80000000800 */
[----:B------:R-:W-:-:S05]  /*4810*/  HFMA2 R0, R42.H1_H1, UR4.H0_H0, R0.H0_H0 ;  /* 0x200000042a007c31 */ /* 0x000fca0008040c00 */
[----:B------:R-:W-:-:S05]  /*4820*/  PRMT R45, R0, 0x7610, R45 ;  /* 0x00007610002d7816 */ /* 0x000fca000000002d */
[----:B------:R1:W-:Y:S04]  /*4830*/  STG.E.U16 desc[UR6][R50.64+0xd0], R45 ;  /* 0x0000d02d32007986 */ /* 0x0003e8000c101506 */
[----:B------:R-:W2:Y:S01]  /*4840*/  LDG.E.U16 R0, desc[UR6][R52.64+0xd0] ;  /* 0x0000d00634007981 */ /* 0x000ea2000c1e1500 */
[----:B-1----:R-:W-:-:S04]  /*4850*/  IMAD.WIDE R44, R67, 0x2, R50 ;  /* 0x00000002432c7825 */ /* 0x002fc800078e0232 */
[----:B--2---:R-:W-:-:S04]  /*4860*/  HMUL2 R0, R0.H0_H0, R69.H0_H0 ;  /* 0x2000004500007232 */ /* 0x004fc80000000800 */
[----:B------:R-:W-:-:S05]  /*4870*/  HFMA2 R0, R43.H0_H0, UR4.H0_H0, R0.H0_H0 ;  /* 0x200000042b007c31 */ /* 0x000fca0008040800 */
[----:B------:R-:W-:-:S05]  /*4880*/  PRMT R2, R0, 0x7610, R2 ;  /* 0x0000761000027816 */ /* 0x000fca0000000002 */
[----:B------:R1:W-:Y:S04]  /*4890*/  STG.E.U16 desc[UR6][R52.64+0xd0], R2 ;  /* 0x0000d00234007986 */ /* 0x0003e8000c101506 */
[----:B------:R-:W2:Y:S02]  /*48a0*/  LDG.E.U16 R0, desc[UR6][R44.64] ;  /* 0x000000062c007981 */ /* 0x000ea4000c1e1500 */
[----:B--2---:R-:W-:-:S04]  /*48b0*/  HMUL2 R0, R0.H0_H0, R69.H0_H0 ;  /* 0x2000004500007232 */ /* 0x004fc80000000800 */
[----:B------:R-:W-:Y:S02]  /*48c0*/  HFMA2 R0, R43.H1_H1, UR4.H0_H0, R0.H0_H0 ;  /* 0x200000042b007c31 */ /* 0x000fe40008040c00 */
[----:B------:R-:W-:-:S03]  /*48d0*/  IMAD.WIDE R42, R67, 0x2, R52 ;  /* 0x00000002432a7825 */ /* 0x000fc600078e0234 */
        /* <DEDUP_REMOVED lines=328> */
[----:B------:R2:W-:Y:S04]  /*5d60*/  STG.E.U16 desc[UR6][R12.64], R0 ;  /* 0x000000000c007986 */ /* 0x0005e8000c101506 */
[----:B------:R-:W4:Y:S02]  /*5d70*/  LDG.E.U16 R14, desc[UR6][R10.64] ;  /* 0x000000060a0e7981 */ /* 0x000f24000c1e1500 */
[----:B----4-:R-:W-:-:S04]  /*5d80*/  HMUL2 R33, R14.H0_H0, R69.H0_H0 ;  /* 0x200000450e217232 */ /* 0x010fc80000000800 */
[----:B------:R-:W-:-:S05]  /*5d90*/  HFMA2 R33, R66.H0_H0, UR4.H0_H0, R33.H0_H0 ;  /* 0x2000000442217c31 */ /* 0x000fca0008040821 */
[----:B------:R-:W-:-:S05]  /*5da0*/  PRMT R9, R33, 0x7610, R9 ;  /* 0x0000761021097816 */ /* 0x000fca0000000009 */
[----:B------:R-:W-:Y:S04]  /*5db0*/  STG.E.U16 desc[UR6][R10.64], R9 ;  /* 0x000000090a007986 */ /* 0x000fe8000c101506 */
[----:B-1----:R-:W4:Y:S02]  /*5dc0*/  LDG.E.U16 R2, desc[UR6][R12.64+0x10] ;  /* 0x000010060c027981 */ /* 0x002f24000c1e1500 */
[----:B----4-:R-:W-:-:S04]  /*5dd0*/  HMUL2 R33, R2.H0_H0, R69.H0_H0 ;  /* 0x2000004502217232 */ /* 0x010fc80000000800 */
[----:B------:R-:W-:-:S05]  /*5de0*/  HFMA2 R33, R66.H1_H1, UR4.H0_H0, R33.H0_H0 ;  /* 0x2000000442217c31 */ /* 0x000fca0008040c21 */
[----:B------:R-:W-:Y:S04]  /*5df0*/  STG.E.U16 desc[UR6][R12.64+0x10], R33 ;  /* 0x000010210c007986 */ /* 0x000fe8000c101506 */
[----:B--2---:R-:W2:Y:S02]  /*5e00*/  LDG.E.U16 R0, desc[UR6][R10.64+0x10] ;  /* 0x000010060a007981 */ /* 0x004ea4000c1e1500 */
[----:B--2---:R-:W-:-:S04]  /*5e10*/  HMUL2 R0, R0.H0_H0, R69.H0_H0 ;  /* 0x2000004500007232 */ /* 0x004fc80000000800 */
[----:B------:R-:W-:-:S05]  /*5e20*/  HFMA2 R0, R3.H0_H0, UR4.H0_H0, R0.H0_H0 ;  /* 0x2000000403007c31 */ /* 0x000fca0008040800 */
[----:B------:R-:W-:-:S05]  /*5e30*/  PRMT R3, R0, 0x7610, R3 ;  /* 0x0000761000037816 */ /* 0x000fca0000000003 */
[----:B------:R-:W-:Y:S04]  /*5e40*/  STG.E.U16 desc[UR6][R10.64+0x10], R3 ;  /* 0x000010030a007986 */ /* 0x000fe8000c101506 */
[----:B------:R-:W2:Y:S02]  /*5e50*/  LDG.E.U16 R0, desc[UR6][R12.64+0x40] ;  /* 0x000040060c007981 */ /* 0x000ea4000c1e1500 */
[----:B--2---:R-:W-:-:S04]  /*5e60*/  HMUL2 R0, R0.H0_H0, R69.H0_H0 ;  /* 0x2000004500007232 */ /* 0x004fc80000000800 */
[----:B------:R-:W-:-:S05]  /*5e70*/  HFMA2 R0, R3.H1_H1, UR4.H0_H0, R0.H0_H0 ;  /* 0x2000000403007c31 */ /* 0x000fca0008040c00 */
[----:B------:R1:W-:Y:S04]  /*5e80*/  STG.E.U16 desc[UR6][R12.64+0x40], R0 ;  /* 0x000040000c007986 */ /* 0x0003e8000c101506 */
        /* <DEDUP_REMOVED lines=9> */
[----:B-1----:R-:W4:Y:S02]  /*5f20*/  LDG.E.U16 R0, desc[UR6][R10.64+0x50] ;  /* 0x000050060a007981 */ /* 0x002f24000c1e1500 */
[----:B----4-:R-:W-:-:S04]  /*5f30*/  HMUL2 R0, R0.H0_H0, R69.H0_H0 ;  /* 0x2000004500007232 */ /* 0x010fc80000000800 */
[----:B------:R-:W-:-:S05]  /*5f40*/  HFMA2 R0, R5.H0_H0, UR4.H0_H0, R0.H0_H0 ;  /* 0x2000000405007c31 */ /* 0x000fca0008040800 */
[----:B------:R-:W-:-:S05]  /*5f50*/  PRMT R5, R0, 0x7610, R5 ;  /* 0x0000761000057816 */ /* 0x000fca0000000005 */
[----:B------:R-:W-:Y:S04]  /*5f60*/  STG.E.U16 desc[UR6][R10.64+0x50], R5 ;  /* 0x000050050a007986 */ /* 0x000fe8000c101506 */
[----:B------:R-:W4:Y:S02]  /*5f70*/  LDG.E.U16 R0, desc[UR6][R12.64+0x80] ;  /* 0x000080060c007981 */ /* 0x000f24000c1e1500 */
[----:B----4-:R-:W-:-:S04]  /*5f80*/  HMUL2 R0, R0.H0_H0, R69.H0_H0 ;  /* 0x2000004500007232 */ /* 0x010fc80000000800 */
[----:B------:R-:W-:-:S05]  /*5f90*/  HFMA2 R0, R5.H1_H1, UR4.H0_H0, R0.H0_H0 ;  /* 0x2000000405007c31 */ /* 0x000fca0008040c00 */
[----:B------:R1:W-:Y:S04]  /*5fa0*/  STG.E.U16 desc[UR6][R12.64+0x80], R0 ;  /* 0x000080000c007986 */ /* 0x0003e8000c101506 */
[----:B--2---:R-:W2:Y:S02]  /*5fb0*/  LDG.E.U16 R2, desc[UR6][R10.64+0x80] ;  /* 0x000080060a027981 */ /* 0x004ea4000c1e1500 */
[----:B--2---:R-:W-:-:S04]  /*5fc0*/  HMUL2 R3, R2.H0_H0, R69.H0_H0 ;  /* 0x2000004502037232 */ /* 0x004fc80000000800 */
[----:B------:R-:W-:-:S05]  /*5fd0*/  HFMA2 R3, R6.H0_H0, UR4.H0_H0, R3.H0_H0 ;  /* 0x2000000406037c31 */ /* 0x000fca0008040803 */
[----:B------:R-:W-:-:S05]  /*5fe0*/  PRMT R2, R3, 0x7610, R2 ;  /* 0x0000761003027816 */ /* 0x000fca0000000002 */
[----:B------:R2:W-:Y:S04]  /*5ff0*/  STG.E.U16 desc[UR6][R10.64+0x80], R2 ;  /* 0x000080020a007986 */ /* 0x0005e8000c101506 */
[----:B------:R-:W4:Y:S02]  /*6000*/  LDG.E.U16 R4, desc[UR6][R12.64+0x90] ;  /* 0x000090060c047981 */ /* 0x000f24000c1e1500 */
[----:B----4-:R-:W-:-:S04]  /*6010*/  HMUL2 R3, R4.H0_H0, R69.H0_H0 ;  /* 0x2000004504037232 */ /* 0x010fc80000000800 */
[----:B------:R-:W-:-:S05]  /*6020*/  HFMA2 R3, R6.H1_H1, UR4.H0_H0, R3.H0_H0 ;  /* 0x2000000406037c31 */ /* 0x000fca0008040c03 */
[----:B------:R-:W-:Y:S04]  /*6030*/  STG.E.U16 desc[UR6][R12.64+0x90], R3 ;  /* 0x000090030c007986 */ /* 0x000fe8000c101506 */
        /* <DEDUP_REMOVED lines=9> */
[----:B------:R-:W4:Y:S02]  /*60d0*/  LDG.E.U16 R4, desc[UR6][R10.64+0xc0] ;  /* 0x0000c0060a047981 */ /* 0x000f24000c1e1500 */
[----:B----4-:R-:W-:-:S04]  /*60e0*/  HMUL2 R4, R4.H0_H0, R69.H0_H0 ;  /* 0x2000004504047232 */ /* 0x010fc80000000800 */
[----:B------:R-:W-:-:S05]  /*60f0*/  HFMA2 R4, R8.H0_H0, UR4.H0_H0, R4.H0_H0 ;  /* 0x2000000408047c31 */ /* 0x000fca0008040804 */
[----:B--2---:R-:W-:-:S05]  /*6100*/  PRMT R2, R4, 0x7610, R2 ;  /* 0x0000761004027816 */ /* 0x004fca0000000002 */
[----:B------:R-:W-:Y:S04]  /*6110*/  STG.E.U16 desc[UR6][R10.64+0xc0], R2 ;  /* 0x0000c0020a007986 */ /* 0x000fe8000c101506 */
[----:B------:R-:W2:Y:S02]  /*6120*/  LDG.E.U16 R4, desc[UR6][R12.64+0xd0] ;  /* 0x0000d0060c047981 */ /* 0x000ea4000c1e1500 */
[----:B--2---:R-:W-:-:S04]  /*6130*/  HMUL2 R4, R4.H0_H0, R69.H0_H0 ;  /* 0x2000004504047232 */ /* 0x004fc80000000800 */
[----:B------:R-:W-:-:S05]  /*6140*/  HFMA2 R4, R8.H1_H1, UR4.H0_H0, R4.H0_H0 ;  /* 0x2000000408047c31 */ /* 0x000fca0008040c04 */
[----:B------:R-:W-:Y:S04]  /*6150*/  STG.E.U16 desc[UR6][R12.64+0xd0], R4 ;  /* 0x0000d0040c007986 */ /* 0x000fe8000c101506 */
[----:B-1----:R-:W2:Y:S02]  /*6160*/  LDG.E.U16 R0, desc[UR6][R10.64+0xd0] ;  /* 0x0000d0060a007981 */ /* 0x002ea4000c1e1500 */
[----:B--2---:R-:W-:-:S04]  /*6170*/  HMUL2 R69, R0.H0_H0, R69.H0_H0 ;  /* 0x2000004500457232 */ /* 0x004fc80000000800 */
[----:B------:R-:W-:-:S05]  /*6180*/  HFMA2 R69, R9.H1_H1, UR4.H0_H0, R69.H0_H0 ;  /* 0x2000000409457c31 */ /* 0x000fca0008040c45 */
[----:B------:R-:W-:Y:S01]  /*6190*/  STG.E.U16 desc[UR6][R10.64+0xd0], R69 ;  /* 0x0000d0450a007986 */ /* 0x000fe2000c101506 */
[----:B------:R-:W-:Y:S05]  /*61a0*/  EXIT ;  /* 0x000000000000794d */ /* 0x000fea0003800000 */
.L_x_4:
        /* <DEDUP_REMOVED lines=13> */
.L_x_5:


//--------------------- .nv.shared._ZN3cub17CUB_300001_SM_9006detail11EmptyKernelIvEEvv --------------------------
	.section	.nv.shared._ZN3cub17CUB_300001_SM_9006detail11EmptyKernelIvEEvv,"aw",@nobits
	.sectionflags	@""
	.align	16
	.zero		1024


//--------------------- .nv.shared.reserved.0     --------------------------
	.section	.nv.shared.reserved.0,"aw",@nobits
	.weak		__nv_reservedSMEM_offset_0_alias
	.size		__nv_reservedSMEM_offset_0_alias, 0, 0
	.other		__nv_reservedSMEM_offset_0_alias,@"STO_CUDA_RESERVED_SHARED STV_DEFAULT"
__nv_reservedSMEM_offset_0_alias:
	.zero		0


//--------------------- .nv.global                --------------------------
	.section	.nv.global,"aw",@nobits
.nv.global:
	.type		_ZN34_INTERNAL_f7859f2c_4_k_cu_6d8f45b86thrust23THRUST_300001_SM_900_NS12placeholders2_9E,@object
	.size		_ZN34_INTERNAL_f7859f2c_4_k_cu_6d8f45b86thrust23THRUST_300001_SM_900_NS12placeholders2_9E,(_ZN34_INTERNAL_f7859f2c_4_k_cu_6d8f45b84cuda3std3__436_GLOBAL__N__f7859f2c_4_k_cu_6d8f45b86ignoreE - _ZN34_INTERNAL_f7859f2c_4_k_cu_6d8f45b86thrust23THRUST_300001_SM_900_NS12placeholders2_9E)
_ZN34_INTERNAL_f7859f2c_4_k_cu_6d8f45b86thrust23THRUST_300001_SM_900_NS12placeholders2_9E:
	.zero		1
	.type		_ZN34_INTERNAL_f7859f2c_4_k_cu_6d8f45b84cuda3std3__436_GLOBAL__N__f7859f2c_4_k_cu_6d8f45b86ignoreE,@object
	.size		_ZN34_INTERNAL_f7859f2c_4_k_cu_6d8f45b84cuda3std3__436_GLOBAL__N__f7859f2c_4_k_cu_6d8f45b86ignoreE,(_ZN34_INTERNAL_f7859f2c_4_k_cu_6d8f45b84cuda3std6ranges3__45__cpo4dataE - _ZN34_INTERNAL_f7859f2c_4_k_cu_6d8f45b84cuda3std3__436_GLOBAL__N__f7859f2c_4_k_cu_6d8f45b86ignoreE)
_ZN34_INTERNAL_f7859f2c_4_k_cu_6d8f45b84cuda3std3__436_GLOBAL__N__f7859f2c_4_k_cu_6d8f45b86ignoreE:
	.zero		1
	.type		_ZN34_INTERNAL_f7859f2c_4_k_cu_6d8f45b84cuda3std6ranges3__45__cpo4dataE,@object
	.size		_ZN34_INTERNAL_f7859f2c_4_k_cu_6d8f45b84cuda3std6ranges3__45__cpo4dataE,(_ZN34_INTERNAL_f7859f2c_4_k_cu_6d8f45b86thrust23THRUST_300001_SM_900_NS12placeholders2_1E - _ZN34_INTERNAL_f7859f2c_4_k_cu_6d8f45b84cuda3std6ranges3__45__cpo4dataE)
_ZN34_INTERNAL_f7859f2c_4_k_cu_6d8f45b84cuda3std6ranges3__45__cpo4dataE:
	.zero		1
	.type		_ZN34_INTERNAL_f7859f2c_4_k_cu_6d8f45b86thrust23THRUST_300001_SM_900_NS12placeholders2_1E,@object
	.size		_ZN34_INTERNAL_f7859f2c_4_k_cu_6d8f45b86thrust23THRUST_300001_SM_900_NS12placeholders2_1E,(_ZN34_INTERNAL_f7859f2c_4_k_cu_6d8f45b84cuda3std3__45__cpo5beginE - _ZN34_INTERNAL_f7859f2c_4_k_cu_6d8f45b86thrust23THRUST_300001_SM_900_NS12placeholders2_1E)
_ZN34_INTERNAL_f7859f2c_4_k_cu_6d8f45b86thrust23THRUST_300001_SM_900_NS12placeholders2_1E:
	.zero		1
	.type		_ZN34_INTERNAL_f7859f2c_4_k_cu_6d8f45b84cuda3std3__45__cpo5beginE,@object
	.size		_ZN34_INTERNAL_f7859f2c_4_k_cu_6d8f45b84cuda3std3__45__cpo5beginE,(_ZN34_INTERNAL_f7859f2c_4_k_cu_6d8f45b84cuda3std6ranges3__45__cpo5beginE - _ZN34_INTERNAL_f7859f2c_4_k_cu_6d8f45b84cuda3std3__45__cpo5beginE)
_ZN34_INTERNAL_f7859f2c_4_k_cu_6d8f45b84cuda3std3__45__cpo5beginE:
	.zero		1
	.type		_ZN34_INTERNAL_f7859f2c_4_k_cu_6d8f45b84cuda3std6ranges3__45__cpo5beginE,@object
	.size		_ZN34_INTERNAL_f7859f2c_4_k_cu_6d8f45b84cuda3std6ranges3__45__cpo5beginE,(_ZN34_INTERNAL_f7859f2c_4_k_cu_6d8f45b84cute1_E - _ZN34_INTERNAL_f7859f2c_4_k_cu_6d8f45b84cuda3std6ranges3__45__cpo5beginE)
_ZN34_INTERNAL_f7859f2c_4_k_cu_6d8f45b84cuda3std6ranges3__45__cpo5beginE:
	.zero		1
	.type		_ZN34_INTERNAL_f7859f2c_4_k_cu_6d8f45b84cute1_E,@object
	.size		_ZN34_INTERNAL_f7859f2c_4_k_cu_6d8f45b84cute1_E,(_ZN34_INTERNAL_f7859f2c_4_k_cu_6d8f45b84cuda3std3__47nulloptE - _ZN34_INTERNAL_f7859f2c_4_k_cu_6d8f45b84cute1_E)
_ZN34_INTERNAL_f7859f2c_4_k_cu_6d8f45b84cute1_E:
	.zero		1
	.type		_ZN34_INTERNAL_f7859f2c_4_k_cu_6d8f45b84cuda3std3__47nulloptE,@object
	.size		_ZN34_INTERNAL_f7859f2c_4_k_cu_6d8f45b84cuda3std3__47nulloptE,(_ZN34_INTERNAL_f7859f2c_4_k_cu_6d8f45b84cuda3std6ranges3__45__cpo8distanceE - _ZN34_INTERNAL_f7859f2c_4_k_cu_6d8f45b84cuda3std3__47nulloptE)
_ZN34_INTERNAL_f7859f2c_4_k_cu_6d8f45b84cuda3std3__47nulloptE:
	.zero		1
	.type		_ZN34_INTERNAL_f7859f2c_4_k_cu_6d8f45b84cuda3std6ranges3__45__cpo8distanceE,@object
	.size		_ZN34_INTERNAL_f7859f2c_4_k_cu_6d8f45b84cuda3std6ranges3__45__cpo8distanceE,(_ZN34_INTERNAL_f7859f2c_4_k_cu_6d8f45b86thrust23THRUST_300001_SM_900_NS12placeholders2_5E - _ZN34_INTERNAL_f7859f2c_4_k_cu_6d8f45b84cuda3std6ranges3__45__cpo8distanceE)
_ZN34_INTERNAL_f7859f2c_4_k_cu_6d8f45b84cuda3std6ranges3__45__cpo8distanceE:
	.zero		1
	.type		_ZN34_INTERNAL_f7859f2c_4_k_cu_6d8f45b86thrust23THRUST_300001_SM_900_NS12placeholders2_5E,@object
	.size		_ZN34_INTERNAL_f7859f2c_4_k_cu_6d8f45b86thrust23THRUST_300001_SM_900_NS12placeholders2_5E,(_ZN34_INTERNAL_f7859f2c_4_k_cu_6d8f45b84cuda3std3__45__cpo6rbeginE - _ZN34_INTERNAL_f7859f2c_4_k_cu_6d8f45b86thrust23THRUST_300001_SM_900_NS12placeholders2_5E)
_ZN34_INTERNAL_f7859f2c_4_k_cu_6d8f45b86thrust23THRUST_300001_SM_900_NS12placeholders2_5E:
	.zero		1
	.type		_ZN34_INTERNAL_f7859f2c_4_k_cu_6d8f45b84cuda3std3__45__cpo6rbeginE,@object
	.size		_ZN34_INTERNAL_f7859f2c_4_k_cu_6d8f45b84cuda3std3__45__cpo6rbeginE,(_ZN34_INTERNAL_f7859f2c_4_k_cu_6d8f45b84cuda3std6ranges3__45__cpo7advanceE - _ZN34_INTERNAL_f7859f2c_4_k_cu_6d8f45b84cuda3std3__45__cpo6rbeginE)
_ZN34_INTERNAL_f7859f2c_4_k_cu_6d8f45b84cuda3std3__45__cpo6rbeginE:
	.zero		1
	.type		_ZN34_INTERNAL_f7859f2c_4_k_cu_6d8f45b84cuda3std6ranges3__45__cpo7advanceE,@object
	.size		_ZN34_INTERNAL_f7859f2c_4_k_cu_6d8f45b84cuda3std6ranges3__45__cpo7advanceE,(_ZN34_INTERNAL_f7859f2c_4_k_cu_6d8f45b86thrust23THRUST_300001_SM_900_NS3seqE - _ZN34_INTERNAL_f7859f2c_4_k_cu_6d8f45b84cuda3std6ranges3__45__cpo7advanceE)
_ZN34_INTERNAL_f7859f2c_4_k_cu_6d8f45b84cuda3std6ranges3__45__cpo7advanceE:
	.zero		1
	.type		_ZN34_INTERNAL_f7859f2c_4_k_cu_6d8f45b86thrust23THRUST_300001_SM_900_NS3seqE,@object
	.size		_ZN34_INTERNAL_f7859f2c_4_k_cu_6d8f45b86thrust23THRUST_300001_SM_900_NS3seqE,(_ZN34_INTERNAL_f7859f2c_4_k_cu_6d8f45b84cuda3std3__48in_placeE - _ZN34_INTERNAL_f7859f2c_4_k_cu_6d8f45b86thrust23THRUST_300001_SM_900_NS3seqE)
_ZN34_INTERNAL_f7859f2c_4_k_cu_6d8f45b86thrust23THRUST_300001_SM_900_NS3seqE:
	.zero		1
	.type		_ZN34_INTERNAL_f7859f2c_4_k_cu_6d8f45b84cuda3std3__48in_placeE,@object
	.size		_ZN34_INTERNAL_f7859f2c_4_k_cu_6d8f45b84cuda3std3__48in_placeE,(_ZN34_INTERNAL_f7859f2c_4_k_cu_6d8f45b84cuda3std6ranges3__45__cpo4sizeE - _ZN34_INTERNAL_f7859f2c_4_k_cu_6d8f45b84cuda3std3__48in_placeE)
_ZN34_INTERNAL_f7859f2c_4_k_cu_6d8f45b84cuda3std3__48in_placeE:
	.zero		1
	.type		_ZN34_INTERNAL_f7859f2c_4_k_cu_6d8f45b84cuda3std6ranges3__45__cpo4sizeE,@object
	.size		_ZN34_INTERNAL_f7859f2c_4_k_cu_6d8f45b84cuda3std6ranges3__45__cpo4sizeE,(_ZN34_INTERNAL_f7859f2c_4_k_cu_6d8f45b86thrust23THRUST_300001_SM_900_NS12placeholders2_3E - _ZN34_INTERNAL_f7859f2c_4_k_cu_6d8f45b84cuda3std6ranges3__45__cpo4sizeE)
_ZN34_INTERNAL_f7859f2c_4_k_cu_6d8f45b84cuda3std6ranges3__45__cpo4sizeE:
	.zero		1
	.type		_ZN34_INTERNAL_f7859f2c_4_k_cu_6d8f45b86thrust23THRUST_300001_SM_900_NS12placeholders2_3E,@object
	.size		_ZN34_INTERNAL_f7859f2c_4_k_cu_6d8f45b86thrust23THRUST_300001_SM_900_NS12placeholders2_3E,(_ZN34_INTERNAL_f7859f2c_4_k_cu_6d8f45b84cuda3std3__45__cpo6cbeginE - _ZN34_INTERNAL_f7859f2c_4_k_cu_6d8f45b86thrust23THRUST_300001_SM_900_NS12placeholders2_3E)
_ZN34_INTERNAL_f7859f2c_4_k_cu_6d8f45b86thrust23THRUST_300001_SM_900_NS12placeholders2_3E:
	.zero		1
	.type		_ZN34_INTERNAL_f7859f2c_4_k_cu_6d8f45b84cuda3std3__45__cpo6cbeginE,@object
	.size		_ZN34_INTERNAL_f7859f2c_4_k_cu_6d8f45b84cuda3std3__45__cpo6cbeginE,(_ZN34_INTERNAL_f7859f2c_4_k_cu_6d8f45b84cuda3std6ranges3__45__cpo6cbeginE - _ZN34_INTERNAL_f7859f2c_4_k_cu_6d8f45b84cuda3std3__45__cpo6cbeginE)
_ZN34_INTERNAL_f7859f2c_4_k_cu_6d8f45b84cuda3std3__45__cpo6cbeginE:
	.zero		1
	.type		_ZN34_INTERNAL_f7859f2c_4_k_cu_6d8f45b84cuda3std6ranges3__45__cpo6cbeginE,@object
	.size		_ZN34_INTERNAL_f7859f2c_4_k_cu_6d8f45b84cuda3std6ranges3__45__cpo6cbeginE,(_ZN34_INTERNAL_f7859f2c_4_k_cu_6d8f45b86thrust23THRUST_300001_SM_900_NS12placeholders2_7E - _ZN34_INTERNAL_f7859f2c_4_k_cu_6d8f45b84cuda3std6ranges3__45__cpo6cbeginE)
_ZN34_INTERNAL_f7859f2c_4_k_cu_6d8f45b84cuda3std6ranges3__45__cpo6cbeginE:
	.zero		1
	.type		_ZN34_INTERNAL_f7859f2c_4_k_cu_6d8f45b86thrust23THRUST_300001_SM_900_NS12placeholders2_7E,@object
	.size		_ZN34_INTERNAL_f7859f2c_4_k_cu_6d8f45b86thrust23THRUST_300001_SM_900_NS12placeholders2_7E,(_ZN34_INTERNAL_f7859f2c_4_k_cu_6d8f45b84cuda3std3__45__cpo7crbeginE - _ZN34_INTERNAL_f7859f2c_4_k_cu_6d8f45b86thrust23THRUST_300001_SM_900_NS12placeholders2_7E)
_ZN34_INTERNAL_f7859f2c_4_k_cu_6d8f45b86thrust23THRUST_300001_SM_900_NS12placeholders2_7E:
	.zero		1
	.type		_ZN34_INTERNAL_f7859f2c_4_k_cu_6d8f45b84cuda3std3__45__cpo7crbeginE,@object
	.size		_ZN34_INTERNAL_f7859f2c_4_k_cu_6d8f45b84cuda3std3__45__cpo7crbeginE,(_ZN34_INTERNAL_f7859f2c_4_k_cu_6d8f45b84cuda3std6ranges3__45__cpo4nextE - _ZN34_INTERNAL_f7859f2c_4_k_cu_6d8f45b84cuda3std3__45__cpo7crbeginE)
_ZN34_INTERNAL_f7859f2c_4_k_cu_6d8f45b84cuda3std3__45__cpo7crbeginE:
	.zero		1
	.type		_ZN34_INTERNAL_f7859f2c_4_k_cu_6d8f45b84cuda3std6ranges3__45__cpo4nextE,@object
	.size		_ZN34_INTERNAL_f7859f2c_4_k_cu_6d8f45b84cuda3std6ranges3__45__cpo4nextE,(_ZN34_INTERNAL_f7859f2c_4_k_cu_6d8f45b84cuda3std6ranges3__45__cpo4swapE - _ZN34_INTERNAL_f7859f2c_4_k_cu_6d8f45b84cuda3std6ranges3__45__cpo4nextE)
_ZN34_INTERNAL_f7859f2c_4_k_cu_6d8f45b84cuda3std6ranges3__45__cpo4nextE:
	.zero		1
	.type		_ZN34_INTERNAL_f7859f2c_4_k_cu_6d8f45b84cuda3std6ranges3__45__cpo4swapE,@object
	.size		_ZN34_INTERNAL_f7859f2c_4_k_cu_6d8f45b84cuda3std6ranges3__45__cpo4swapE,(_ZN34_INTERNAL_f7859f2c_4_k_cu_6d8f45b86thrust23THRUST_300001_SM_900_NS8cuda_cub10par_nosyncE - _ZN34_INTERNAL_f7859f2c_4_k_cu_6d8f45b84cuda3std6ranges3__45__cpo4swapE)
_ZN34_INTERNAL_f7859f2c_4_k_cu_6d8f45b84cuda3std6ranges3__45__cpo4swapE:
	.zero		1
	.type		_ZN34_INTERNAL_f7859f2c_4_k_cu_6d8f45b86thrust23THRUST_300001_SM_900_NS8cuda_cub10par_nosyncE,@object
	.size		_ZN34_INTERNAL_f7859f2c_4_k_cu_6d8f45b86thrust23THRUST_300001_SM_900_NS8cuda_cub10par_nosyncE,(_ZN34_INTERNAL_f7859f2c_4_k_cu_6d8f45b84cute7productE - _ZN34_INTERNAL_f7859f2c_4_k_cu_6d8f45b86thrust23THRUST_300001_SM_900_NS8cuda_cub10par_nosyncE)
_ZN34_INTERNAL_f7859f2c_4_k_cu_6d8f45b86thrust23THRUST_300001_SM_900_NS8cuda_cub10par_nosyncE:
	.zero		1
	.type		_ZN34_INTERNAL_f7859f2c_4_k_cu_6d8f45b84cute7productE,@object
	.size		_ZN34_INTERNAL_f7859f2c_4_k_cu_6d8f45b84cute7productE,(_ZN34_INTERNAL_f7859f2c_4_k_cu_6d8f45b84cuda3std3__420unreachable_sentinelE - _ZN34_INTERNAL_f7859f2c_4_k_cu_6d8f45b84cute7productE)
_ZN34_INTERNAL_f7859f2c_4_k_cu_6d8f45b84cute7productE:
	.zero		1
	.type		_ZN34_INTERNAL_f7859f2c_4_k_cu_6d8f45b84cuda3std3__420unreachable_sentinelE,@object
	.size		_ZN34_INTERNAL_f7859f2c_4_k_cu_6d8f45b84cuda3std3__420unreachable_sentinelE,(_ZN34_INTERNAL_f7859f2c_4_k_cu_6d8f45b84cuda3std6ranges3__45__cpo5ssizeE - _ZN34_INTERNAL_f7859f2c_4_k_cu_6d8f45b84cuda3std3__420unreachable_sentinelE)
_ZN34_INTERNAL_f7859f2c_4_k_cu_6d8f45b84cuda3std3__420unreachable_sentinelE:
	.zero		1
	.type		_ZN34_INTERNAL_f7859f2c_4_k_cu_6d8f45b84cuda3std6ranges3__45__cpo5ssizeE,@object
	.size		_ZN34_INTERNAL_f7859f2c_4_k_cu_6d8f45b84cuda3std6ranges3__45__cpo5ssizeE,(_ZN34_INTERNAL_f7859f2c_4_k_cu_6d8f45b86thrust23THRUST_300001_SM_900_NS12placeholders2_4E - _ZN34_INTERNAL_f7859f2c_4_k_cu_6d8f45b84cuda3std6ranges3__45__cpo5ssizeE)
_ZN34_INTERNAL_f7859f2c_4_k_cu_6d8f45b84cuda3std6ranges3__45__cpo5ssizeE:
	.zero		1
	.type		_ZN34_INTERNAL_f7859f2c_4_k_cu_6d8f45b86thrust23THRUST_300001_SM_900_NS12placeholders2_4E,@object
	.size		_ZN34_INTERNAL_f7859f2c_4_k_cu_6d8f45b86thrust23THRUST_300001_SM_900_NS12placeholders2_4E,(_ZN34_INTERNAL_f7859f2c_4_k_cu_6d8f45b84cuda3std3__45__cpo4cendE - _ZN34_INTERNAL_f7859f2c_4_k_cu_6d8f45b86thrust23THRUST_300001_SM_900_NS12placeholders2_4E)
_ZN34_INTERNAL_f7859f2c_4_k_cu_6d8f45b86thrust23THRUST_300001_SM_900_NS12placeholders2_4E:
	.zero		1
	.type		_ZN34_INTERNAL_f7859f2c_4_k_cu_6d8f45b84cuda3std3__45__cpo4cendE,@object
	.size		_ZN34_INTERNAL_f7859f2c_4_k_cu_6d8f45b84cuda3std3__45__cpo4cendE,(_ZN34_INTERNAL_f7859f2c_4_k_cu_6d8f45b84cuda3std6ranges3__45__cpo4cendE - _ZN34_INTERNAL_f7859f2c_4_k_cu_6d8f45b84cuda3std3__45__cpo4cendE)
_ZN34_INTERNAL_f7859f2c_4_k_cu_6d8f45b84cuda3std3__45__cpo4cendE:
	.zero		1
	.type		_ZN34_INTERNAL_f7859f2c_4_k_cu_6d8f45b84cuda3std6ranges3__45__cpo4cendE,@object
	.size		_ZN34_INTERNAL_f7859f2c_4_k_cu_6d8f45b84cuda3std6ranges3__45__cpo4cendE,(_ZN34_INTERNAL_f7859f2c_4_k_cu_6d8f45b86thrust23THRUST_300001_SM_900_NS12placeholders2_8E - _ZN34_INTERNAL_f7859f2c_4_k_cu_6d8f45b84cuda3std6ranges3__45__cpo4cendE)
_ZN34_INTERNAL_f7859f2c_4_k_cu_6d8f45b84cuda3std6ranges3__45__cpo4cendE:
	.zero		1
	.type		_ZN34_INTERNAL_f7859f2c_4_k_cu_6d8f45b86thrust23THRUST_300001_SM_900_NS12placeholders2_8E,@object
	.size		_ZN34_INTERNAL_f7859f2c_4_k_cu_6d8f45b86thrust23THRUST_300001_SM_900_NS12placeholders2_8E,(_ZN34_INTERNAL_f7859f2c_4_k_cu_6d8f45b84cuda3std3__45__cpo5crendE - _ZN34_INTERNAL_f7859f2c_4_k_cu_6d8f45b86thrust23THRUST_300001_SM_900_NS12placeholders2_8E)
_ZN34_INTERNAL_f7859f2c_4_k_cu_6d8f45b86thrust23THRUST_300001_SM_900_NS12placeholders2_8E:
	.zero		1
	.type		_ZN34_INTERNAL_f7859f2c_4_k_cu_6d8f45b84cuda3std3__45__cpo5crendE,@object
	.size		_ZN34_INTERNAL_f7859f2c_4_k_cu_6d8f45b84cuda3std3__45__cpo5crendE,(_ZN34_INTERNAL_f7859f2c_4_k_cu_6d8f45b84cuda3std6ranges3__45__cpo4prevE - _ZN34_INTERNAL_f7859f2c_4_k_cu_6d8f45b84cuda3std3__45__cpo5crendE)
_ZN34_INTERNAL_f7859f2c_4_k_cu_6d8f45b84cuda3std3__45__cpo5crendE:
	.zero		1
	.type		_ZN34_INTERNAL_f7859f2c_4_k_cu_6d8f45b84cuda3std6ranges3__45__cpo4prevE,@object
	.size		_ZN34_INTERNAL_f7859f2c_4_k_cu_6d8f45b84cuda3std6ranges3__45__cpo4prevE,(_ZN34_INTERNAL_f7859f2c_4_k_cu_6d8f45b84cuda3std6ranges3__45__cpo9iter_moveE - _ZN34_INTERNAL_f7859f2c_4_k_cu_6d8f45b84cuda3std6ranges3__45__cpo4prevE)
_ZN34_INTERNAL_f7859f2c_4_k_cu_6d8f45b84cuda3std6ranges3__45__cpo4prevE:
	.zero		1
	.type		_ZN34_INTERNAL_f7859f2c_4_k_cu_6d8f45b84cuda3std6ranges3__45__cpo9iter_moveE,@object
	.size		_ZN34_INTERNAL_f7859f2c_4_k_cu_6d8f45b84cuda3std6ranges3__45__cpo9iter_moveE,(_ZN34_INTERNAL_f7859f2c_4_k_cu_6d8f45b86thrust23THRUST_300001_SM_900_NS6system6detail10sequential3seqE - _ZN34_INTERNAL_f7859f2c_4_k_cu_6d8f45b84cuda3std6ranges3__45__cpo9iter_moveE)
_ZN34_INTERNAL_f7859f2c_4_k_cu_6d8f45b84cuda3std6ranges3__45__cpo9iter_moveE:
	.zero		1
	.type		_ZN34_INTERNAL_f7859f2c_4_k_cu_6d8f45b86thrust23THRUST_300001_SM_900_NS6system6detail10sequential3seqE,@object
	.size		_ZN34_INTERNAL_f7859f2c_4_k_cu_6d8f45b86thrust23THRUST_300001_SM_900_NS6system6detail10sequential3seqE,(_ZN34_INTERNAL_f7859f2c_4_k_cu_6d8f45b86thrust23THRUST_300001_SM_900_NS12placeholders3_10E - _ZN34_INTERNAL_f7859f2c_4_k_cu_6d8f45b86thrust23THRUST_300001_SM_900_NS6system6detail10sequential3seqE)
_ZN34_INTERNAL_f7859f2c_4_k_cu_6d8f45b86thrust23THRUST_300001_SM_900_NS6system6detail10sequential3seqE:
	.zero		1
	.type		_ZN34_INTERNAL_f7859f2c_4_k_cu_6d8f45b86thrust23THRUST_300001_SM_900_NS12placeholders3_10E,@object
	.size		_ZN34_INTERNAL_f7859f2c_4_k_cu_6d8f45b86thrust23THRUST_300001_SM_900_NS12placeholders3_10E,(_ZN34_INTERNAL_f7859f2c_4_k_cu_6d8f45b84cuda3std3__419piecewise_constructE - _ZN34_INTERNAL_f7859f2c_4_k_cu_6d8f45b86thrust23THRUST_300001_SM_900_NS12placeholders3_10E)
_ZN34_INTERNAL_f7859f2c_4_k_cu_6d8f45b86thrust23THRUST_300001_SM_900_NS12placeholders3_10E:
	.zero		1
	.type		_ZN34_INTERNAL_f7859f2c_4_k_cu_6d8f45b84cuda3std3__419piecewise_constructE,@object
	.size		_ZN34_INTERNAL_f7859f2c_4_k_cu_6d8f45b84cuda3std3__419piecewise_constructE,(_ZN34_INTERNAL_f7859f2c_4_k_cu_6d8f45b84cuda3std6ranges3__45__cpo5cdataE - _ZN34_INTERNAL_f7859f2c_4_k_cu_6d8f45b84cuda3std3__419piecewise_constructE)
_ZN34_INTERNAL_f7859f2c_4_k_cu_6d8f45b84cuda3std3__419piecewise_constructE:
	.zero		1
	.type		_ZN34_INTERNAL_f7859f2c_4_k_cu_6d8f45b84cuda3std6ranges3__45__cpo5cdataE,@object
	.size		_ZN34_INTERNAL_f7859f2c_4_k_cu_6d8f45b84cuda3std6ranges3__45__cpo5cdataE,(_ZN34_INTERNAL_f7859f2c_4_k_cu_6d8f45b86thrust23THRUST_300001_SM_900_NS12placeholders2_2E - _ZN34_INTERNAL_f7859f2c_4_k_cu_6d8f45b84cuda3std6ranges3__45__cpo5cdataE)
_ZN34_INTERNAL_f7859f2c_4_k_cu_6d8f45b84cuda3std6ranges3__45__cpo5cdataE:
	.zero		1
	.type		_ZN34_INTERNAL_f7859f2c_4_k_cu_6d8f45b86thrust23THRUST_300001_SM_900_NS12placeholders2_2E,@object
	.size		_ZN34_INTERNAL_f7859f2c_4_k_cu_6d8f45b86thrust23THRUST_300001_SM_900_NS12placeholders2_2E,(_ZN34_INTERNAL_f7859f2c_4_k_cu_6d8f45b84cuda3std3__45__cpo3endE - _ZN34_INTERNAL_f7859f2c_4_k_cu_6d8f45b86thrust23THRUST_300001_SM_900_NS12placeholders2_2E)
_ZN34_INTERNAL_f7859f2c_4_k_cu_6d8f45b86thrust23THRUST_300001_SM_900_NS12placeholders2_2E:
	.zero		1
	.type		_ZN34_INTERNAL_f7859f2c_4_k_cu_6d8f45b84cuda3std3__45__cpo3endE,@object
	.size		_ZN34_INTERNAL_f7859f2c_4_k_cu_6d8f45b84cuda3std3__45__cpo3endE,(_ZN34_INTERNAL_f7859f2c_4_k_cu_6d8f45b84cuda3std6ranges3__45__cpo3endE - _ZN34_INTERNAL_f7859f2c_4_k_cu_6d8f45b84cuda3std3__45__cpo3endE)
_ZN34_INTERNAL_f7859f2c_4_k_cu_6d8f45b84cuda3std3__45__cpo3endE:
	.zero		1
	.type		_ZN34_INTERNAL_f7859f2c_4_k_cu_6d8f45b84cuda3std6ranges3__45__cpo3endE,@object
	.size		_ZN34_INTERNAL_f7859f2c_4_k_cu_6d8f45b84cuda3std6ranges3__45__cpo3endE,(_ZN34_INTERNAL_f7859f2c_4_k_cu_6d8f45b86thrust23THRUST_300001_SM_900_NS12placeholders2_6E - _ZN34_INTERNAL_f7859f2c_4_k_cu_6d8f45b84cuda3std6ranges3__45__cpo3endE)
_ZN34_INTERNAL_f7859f2c_4_k_cu_6d8f45b84cuda3std6ranges3__45__cpo3endE:
	.zero		1
	.type		_ZN34_INTERNAL_f7859f2c_4_k_cu_6d8f45b86thrust23THRUST_300001_SM_900_NS12placeholders2_6E,@object
	.size		_ZN34_INTERNAL_f7859f2c_4_k_cu_6d8f45b86thrust23THRUST_300001_SM_900_NS12placeholders2_6E,(_ZN34_INTERNAL_f7859f2c_4_k_cu_6d8f45b84cuda3std3__45__cpo4rendE - _ZN34_INTERNAL_f7859f2c_4_k_cu_6d8f45b86thrust23THRUST_300001_SM_900_NS12placeholders2_6E)
_ZN34_INTERNAL_f7859f2c_4_k_cu_6d8f45b86thrust23THRUST_300001_SM_900_NS12placeholders2_6E:
	.zero		1
	.type		_ZN34_INTERNAL_f7859f2c_4_k_cu_6d8f45b84cuda3std3__45__cpo4rendE,@object
	.size		_ZN34_INTERNAL_f7859f2c_4_k_cu_6d8f45b84cuda3std3__45__cpo4rendE,(_ZN34_INTERNAL_f7859f2c_4_k_cu_6d8f45b84cuda3std6ranges3__45__cpo9iter_swapE - _ZN34_INTERNAL_f7859f2c_4_k_cu_6d8f45b84cuda3std3__45__cpo4rendE)
_ZN34_INTERNAL_f7859f2c_4_k_cu_6d8f45b84cuda3std3__45__cpo4rendE:
	.zero		1
	.type		_ZN34_INTERNAL_f7859f2c_4_k_cu_6d8f45b84cuda3std6ranges3__45__cpo9iter_swapE,@object
	.size		_ZN34_INTERNAL_f7859f2c_4_k_cu_6d8f45b84cuda3std6ranges3__45__cpo9iter_swapE,(_ZN34_INTERNAL_f7859f2c_4_k_cu_6d8f45b84cuda3std3__48unexpectE - _ZN34_INTERNAL_f7859f2c_4_k_cu_6d8f45b84cuda3std6ranges3__45__cpo9iter_swapE)
_ZN34_INTERNAL_f7859f2c_4_k_cu_6d8f45b84cuda3std6ranges3__45__cpo9iter_swapE:
	.zero		1
	.type		_ZN34_INTERNAL_f7859f2c_4_k_cu_6d8f45b84cuda3std3__48unexpectE,@object
	.size		_ZN34_INTERNAL_f7859f2c_4_k_cu_6d8f45b84cuda3std3__48unexpectE,(_ZN34_INTERNAL_f7859f2c_4_k_cu_6d8f45b86thrust23THRUST_300001_SM_900_NS8cuda_cub3parE - _ZN34_INTERNAL_f7859f2c_4_k_cu_6d8f45b84cuda3std3__48unexpectE)
_ZN34_INTERNAL_f7859f2c_4_k_cu_6d8f45b84cuda3std3__48unexpectE:
	.zero		1
	.type		_ZN34_INTERNAL_f7859f2c_4_k_cu_6d8f45b86thrust23THRUST_300001_SM_900_NS8cuda_cub3parE,@object
	.size		_ZN34_INTERNAL_f7859f2c_4_k_cu_6d8f45b86thrust23THRUST_300001_SM_900_NS8cuda_cub3parE,(.L_29 - _ZN34_INTERNAL_f7859f2c_4_k_cu_6d8f45b86thrust23THRUST_300001_SM_900_NS8cuda_cub3parE)
_ZN34_INTERNAL_f7859f2c_4_k_cu_6d8f45b86thrust23THRUST_300001_SM_900_NS8cuda_cub3parE:
	.zero		1
.L_29:


//--------------------- .nv.shared._Z11gemm_deviceIN4cute5tupleIJiiiEEENS1_IJNS0_1CILi128EEES4_NS3_ILi64EEEEEEN7cutlass6half_tENS1_IJiNS3_ILi1EEEEEENS0_14ComposedLayoutINS0_7SwizzleILi3ELi3ELi3EEENS3_ILi0EEENS0_6LayoutINS1_IJNS1_IJNS3_ILi8EEENS3_ILi16EEEEEENS1_IJNS1_IJSG_SG_EEES9_EEENS1_IJS9_NS3_ILi3EEEEEEEEENS1_IJNS1_IJSG_NS3_ILi512EEEEEENS1_IJNS1_IJS9_S5_EEESE_EEENS1_IJSE_NS3_ILi8192EEEEEEEEEEEEENS0_9TiledCopyINS0_9Copy_AtomIJNS0_25SM80_CP_ASYNC_CACHEALWAYSINS7_9uint128_tES10_EES8_EEENSF_INS1_IJSI_SG_EEENS1_IJNS1_IJS4_S9_EEESH_EEEEENS1_IJSH_S5_EEEEENSY_IJNS0_17SM75_U32x4_LDSM_NES8_EEES8_SA_SW_S18_S1A_S8_NS1_IJS9_iEEENSF_INS1_IJS4_S4_EEENS1_IJS9_S4_EEEEENS0_8TiledMMAINS0_8MMA_AtomIJNS0_28SM80_16x8x16_F16F16F16F16_TNEEEENSF_INS1_IJNS3_ILi2EEES1J_S9_EEENS1_IJS9_S1J_SE_EEEEENS1_IJNS3_ILi32EEES1N_SH_EEEEES8_S8_EvT_T0_PKT1_T2_T3_T4_T5_PKT6_T7_T8_T9_T10_PT11_T12_T13_T14_T15_T16_ --------------------------
	.section	.nv.shared._Z11gemm_deviceIN4cute5tupleIJiiiEEENS1_IJNS0_1CILi128EEES4_NS3_ILi64EEEEEEN7cutlass6half_tENS1_IJiNS3_ILi1EEEEEENS0_14ComposedLayoutINS0_7SwizzleILi3ELi3ELi3EEENS3_ILi0EEENS0_6LayoutINS1_IJNS1_IJNS3_ILi8EEENS3_ILi16EEEEEENS1_IJNS1_IJSG_SG_EEES9_EEENS1_IJS9_NS3_ILi3EEEEEEEEENS1_IJNS1_IJSG_NS3_ILi512EEEEEENS1_IJNS1_IJS9_S5_EEESE_EEENS1_IJSE_NS3_ILi8192EEEEEEEEEEEEENS0_9TiledCopyINS0_9Copy_AtomIJNS0_25SM80_CP_ASYNC_CACHEALWAYSINS7_9uint128_tES10_EES8_EEENSF_INS1_IJSI_SG_EEENS1_IJNS1_IJS4_S9_EEESH_EEEEENS1_IJSH_S5_EEEEENSY_IJNS0_17SM75_U32x4_LDSM_NES8_EEES8_SA_SW_S18_S1A_S8_NS1_IJS9_iEEENSF_INS1_IJS4_S4_EEENS1_IJS9_S4_EEEEENS0_8TiledMMAINS0_8MMA_AtomIJNS0_28SM80_16x8x16_F16F16F16F16_TNEEEENSF_INS1_IJNS3_ILi2EEES1J_S9_EEENS1_IJS9_S1J_SE_EEEEENS1_IJNS3_ILi32EEES1N_SH_EEEEES8_S8_EvT_T0_PKT1_T2_T3_T4_T5_PKT6_T7_T8_T9_T10_PT11_T12_T13_T14_T15_T16_,"aw",@nobits
	.sectionflags	@""
	.align	16
	.zero		1024


//--------------------- .nv.constant0._ZN3cub17CUB_300001_SM_9006detail11EmptyKernelIvEEvv --------------------------
	.section	.nv.constant0._ZN3cub17CUB_300001_SM_9006detail11EmptyKernelIvEEvv,"a",@progbits
	.sectionflags	@""
	.align	4
.nv.constant0._ZN3cub17CUB_300001_SM_9006detail11EmptyKernelIvEEvv:
	.zero		528


//--------------------- .nv.constant0._Z11gemm_deviceIN4cute5tupleIJiiiEEENS1_IJNS0_1CILi128EEES4_NS3_ILi64EEEEEEN7cutlass6half_tENS1_IJiNS3_ILi1EEEEEENS0_14ComposedLayoutINS0_7SwizzleILi3ELi3ELi3EEENS3_ILi0EEENS0_6LayoutINS1_IJNS1_IJNS3_ILi8EEENS3_ILi16EEEEEENS1_IJNS1_IJSG_SG_EEES9_EEENS1_IJS9_NS3_ILi3EEEEEEEEENS1_IJNS1_IJSG_NS3_ILi512EEEEEENS1_IJNS1_IJS9_S5_EEESE_EEENS1_IJSE_NS3_ILi8192EEEEEEEEEEEEENS0_9TiledCopyINS0_9Copy_AtomIJNS0_25SM80_CP_ASYNC_CACHEALWAYSINS7_9uint128_tES10_EES8_EEENSF_INS1_IJSI_SG_EEENS1_IJNS1_IJS4_S9_EEESH_EEEEENS1_IJSH_S5_EEEEENSY_IJNS0_17SM75_U32x4_LDSM_NES8_EEES8_SA_SW_S18_S1A_S8_NS1_IJS9_iEEENSF_INS1_IJS4_S4_EEENS1_IJS9_S4_EEEEENS0_8TiledMMAINS0_8MMA_AtomIJNS0_28SM80_16x8x16_F16F16F16F16_TNEEEENSF_INS1_IJNS3_ILi2EEES1J_S9_EEENS1_IJS9_S1J_SE_EEEEENS1_IJNS3_ILi32EEES1N_SH_EEEEES8_S8_EvT_T0_PKT1_T2_T3_T4_T5_PKT6_T7_T8_T9_T10_PT11_T12_T13_T14_T15_T16_ --------------------------
	.section	.nv.constant0._Z11gemm_deviceIN4cute5tupleIJiiiEEENS1_IJNS0_1CILi128EEES4_NS3_ILi64EEEEEEN7cutlass6half_tENS1_IJiNS3_ILi1EEEEEENS0_14ComposedLayoutINS0_7SwizzleILi3ELi3ELi3EEENS3_ILi0EEENS0_6LayoutINS1_IJNS1_IJNS3_ILi8EEENS3_ILi16EEEEEENS1_IJNS1_IJSG_SG_EEES9_EEENS1_IJS9_NS3_ILi3EEEEEEEEENS1_IJNS1_IJSG_NS3_ILi512EEEEEENS1_IJNS1_IJS9_S5_EEESE_EEENS1_IJSE_NS3_ILi8192EEEEEEEEEEEEENS0_9TiledCopyINS0_9Copy_AtomIJNS0_25SM80_CP_ASYNC_CACHEALWAYSINS7_9uint128_tES10_EES8_EEENSF_INS1_IJSI_SG_EEENS1_IJNS1_IJS4_S9_EEESH_EEEEENS1_IJSH_S5_EEEEENSY_IJNS0_17SM75_U32x4_LDSM_NES8_EEES8_SA_SW_S18_S1A_S8_NS1_IJS9_iEEENSF_INS1_IJS4_S4_EEENS1_IJS9_S4_EEEEENS0_8TiledMMAINS0_8MMA_AtomIJNS0_28SM80_16x8x16_F16F16F16F16_TNEEEENSF_INS1_IJNS3_ILi2EEES1J_S9_EEENS1_IJS9_S1J_SE_EEEEENS1_IJNS3_ILi32EEES1N_SH_EEEEES8_S8_EvT_T0_PKT1_T2_T3_T4_T5_PKT6_T7_T8_T9_T10_PT11_T12_T13_T14_T15_T16_,"a",@progbits
	.sectionflags	@""
	.align	4
.nv.constant0._Z11gemm_deviceIN4cute5tupleIJiiiEEENS1_IJNS0_1CILi128EEES4_NS3_ILi64EEEEEEN7cutlass6half_tENS1_IJiNS3_ILi1EEEEEENS0_14ComposedLayoutINS0_7SwizzleILi3ELi3ELi3EEENS3_ILi0EEENS0_6LayoutINS1_IJNS1_IJNS3_ILi8EEENS3_ILi16EEEEEENS1_IJNS1_IJSG_SG_EEES9_EEENS1_IJS9_NS3_ILi3EEEEEEEEENS1_IJNS1_IJSG_NS3_ILi512EEEEEENS1_IJNS1_IJS9_S5_EEESE_EEENS1_IJSE_NS3_ILi8192EEEEEEEEEEEEENS0_9TiledCopyINS0_9Copy_AtomIJNS0_25SM80_CP_ASYNC_CACHEALWAYSINS7_9uint128_tES10_EES8_EEENSF_INS1_IJSI_SG_EEENS1_IJNS1_IJS4_S9_EEESH_EEEEENS1_IJSH_S5_EEEEENSY_IJNS0_17SM75_U32x4_LDSM_NES8_EEES8_SA_SW_S18_S1A_S8_NS1_IJS9_iEEENSF_INS1_IJS4_S4_EEENS1_IJS9_S4_EEEEENS0_8TiledMMAINS0_8MMA_AtomIJNS0_28SM80_16x8x16_F16F16F16F16_TNEEEENSF_INS1_IJNS3_ILi2EEES1J_S9_EEENS1_IJS9_S1J_SE_EEEEENS1_IJNS3_ILi32EEES1N_SH_EEEEES8_S8_EvT_T0_PKT1_T2_T3_T4_T5_PKT6_T7_T8_T9_T10_PT11_T12_T13_T14_T15_T16_:
	.zero		594


//--------------------- SYMBOLS --------------------------

	.type		.nv.reservedSmem.offset0,@object
	.size		.nv.reservedSmem.offset0,0x4
